def attn_fwd(
    Q,
    K,
    V,
    Out,
    Lse,
    sm_scale,
    stride_qz,
    stride_qh,
    stride_qm,
    stride_qk,
    stride_kz,
    stride_kh,
    stride_kn,
    stride_kk,
    stride_vz,
    stride_vh,
    stride_vn,
    stride_vk,
    stride_oz,
    stride_oh,
    stride_om,
    stride_ok,
    seqlen_q,
    seqlen_k,
    BLOCK_M: tl.constexpr,
    BLOCK_N: tl.constexpr,
    HEAD_DIM: tl.constexpr,
    CAUSAL: tl.constexpr,
):
    start_m = tl.program_id(0)
    off_hz = tl.program_id(1)
    q_off = off_hz * stride_qh
    k_off = off_hz * stride_kh
    v_off = off_hz * stride_vh
    offs_m = start_m * BLOCK_M + tl.arange(0, BLOCK_M)
    offs_d = tl.arange(0, HEAD_DIM)
    offs_n = tl.arange(0, BLOCK_N)
    q_ptrs = Q + q_off + offs_m[:, None] * stride_qm + offs_d[None, :] * stride_qk
    k_ptrs = K + k_off + offs_d[:, None] * stride_kk + offs_n[None, :] * stride_kn
    v_ptrs = V + v_off + offs_n[:, None] * stride_vn + offs_d[None, :] * stride_vk
    m_i = tl.full([BLOCK_M], float("-inf"), dtype=tl.float32)
    l_i = tl.zeros([BLOCK_M], dtype=tl.float32) + 1.0
    acc = tl.zeros([BLOCK_M, HEAD_DIM], dtype=tl.float32)
    q = tl.load(q_ptrs)
    acc, l_i, m_i = _attn_fwd_inner(
        acc,
        l_i,
        m_i,
        q,
        k_ptrs,
        v_ptrs,
        sm_scale,
        stride_kn,
        stride_vn,
        start_m,
        seqlen_k,
        BLOCK_M,
        BLOCK_N,
        HEAD_DIM,
        CAUSAL,
    )
    acc = acc / l_i[:, None]
    lse = m_i + tl.math.log2(l_i) / 1.4426950408889634
    o_ptrs = (
        Out
        + off_hz * stride_oh
        + offs_m[:, None] * stride_om
        + offs_d[None, :] * stride_ok
    )
    tl.store(o_ptrs, acc.to(Out.dtype.element_ty))
    tl.store(Lse + off_hz * seqlen_q + offs_m, lse)

# config = {"BLOCK_M": 64, "BLOCK_N": 64, "HEAD_DIM": 64, "arch": "sm_100", "causal": true, "dtype": "bf16", "num_stages": 4, "num_warps": 4}
# arch = sm_100


// ===== COMPILED SASS (sm_100a) =====

	.target	sm_100a

	.elftype	@"ET_EXEC"


//--------------------- .note.nv.tkinfo           --------------------------
	.section	.note.nv.tkinfo,"",@"SHT_NOTE"
	.sectionflags	@"SHF_NOTE_NV_TKINFO"
	.tkinfo
        /*0018*/ 	.word	0x00000081
        /*0030*/ 	.string	""
        /*0030*/ 	.string	"ptxas-blackwell"
        /*0030*/ 	.string	"Cuda compilation tools, release 12.9, V12.9.86"
        /*0030*/ 	.string	"Build cuda_12.9.r12.9/compiler.36037853_0"
        /*0030*/ 	.string	"-v  -suppress-debug-info  -lineinfo  -arch sm_100a "



//--------------------- .note.nv.cuver            --------------------------
	.section	.note.nv.cuver,"",@"SHT_NOTE"
	.sectionflags	@"SHF_NOTE_NV_CUVER"
        /*0018*/ 	.short	0x0001
        /*001a*/ 	.short	0x0064
        /*001c*/ 	.short	0x0001
        /*001e*/ 	.short	0x0000
        /*0020*/ 	.short	0x0001
        /*0022*/ 	.short	0x0000


//--------------------- .nv.info                  --------------------------
	.section	.nv.info,"",@"SHT_CUDA_INFO"
	.align	4


	//----- nvinfo : EIATTR_REGCOUNT
	.align		4
        /*0000*/ 	.byte	0x04, 0x2f
        /*0002*/ 	.short	(.L_5 - .L_4)
	.align		4
.L_4:
        /*0004*/ 	.word	index@(attn_fwd)
        /*0008*/ 	.word	0x000000ea


	//----- nvinfo : EIATTR_FRAME_SIZE
	.align		4
.L_5:
        /*000c*/ 	.byte	0x04, 0x11
        /*000e*/ 	.short	(.L_7 - .L_6)
	.align		4
.L_6:
        /*0010*/ 	.word	index@($__internal_2_$__cuda_sm10x_tcgen05_guardrail_trap_unallocated_columns_being_dealloced)
        /*0014*/ 	.word	0x00000000


	//----- nvinfo : EIATTR_FRAME_SIZE
	.align		4
.L_7:
        /*0018*/ 	.byte	0x04, 0x11
        /*001a*/ 	.short	(.L_9 - .L_8)
	.align		4
.L_8:
        /*001c*/ 	.word	index@($__internal_1_$__cuda_sm10x_tcgen05_guardrail_trap_phase_invalid_during_alloc)
        /*0020*/ 	.word	0x00000000


	//----- nvinfo : EIATTR_FRAME_SIZE
	.align		4
.L_9:
        /*0024*/ 	.byte	0x04, 0x11
        /*0026*/ 	.short	(.L_11 - .L_10)
	.align		4
.L_10:
        /*0028*/ 	.word	index@($__internal_0_$__cuda_sm10x_tcgen05_guardrail_trap_col_being_dealloced_not_returned_by_alloc)
        /*002c*/ 	.word	0x00000000


	//----- nvinfo : EIATTR_FRAME_SIZE
	.align		4
.L_11:
        /*0030*/ 	.byte	0x04, 0x11
        /*0032*/ 	.short	(.L_13 - .L_12)
	.align		4
.L_12:
        /*0034*/ 	.word	index@(attn_fwd)
        /*0038*/ 	.word	0x00000000


	//----- nvinfo : EIATTR_MIN_STACK_SIZE
	.align		4
.L_13:
        /*003c*/ 	.byte	0x04, 0x12
        /*003e*/ 	.short	(.L_15 - .L_14)
	.align		4
.L_14:
        /*0040*/ 	.word	index@(attn_fwd)
        /*0044*/ 	.word	0x00000000
.L_15:


//--------------------- .nv.info.attn_fwd         --------------------------
	.section	.nv.info.attn_fwd,"",@"SHT_CUDA_INFO"
	.sectionflags	@""
	.align	4


	//----- nvinfo : EIATTR_CUDA_API_VERSION
	.align		4
        /*0000*/ 	.byte	0x04, 0x37
        /*0002*/ 	.short	(.L_17 - .L_16)
.L_16:
        /*0004*/ 	.word	0x00000081


	//----- nvinfo : EIATTR_KPARAM_INFO
	.align		4
.L_17:
        /*0008*/ 	.byte	0x04, 0x17
        /*000a*/ 	.short	(.L_19 - .L_18)
.L_18:
        /*000c*/ 	.word	0x00000000
        /*0010*/ 	.short	0x0019
        /*0012*/ 	.short	0x0080
        /*0014*/ 	.byte	0x00, 0xf4, 0x21, 0x00


	//----- nvinfo : EIATTR_KPARAM_INFO
	.align		4
.L_19:
        /*0018*/ 	.byte	0x04, 0x17
        /*001a*/ 	.short	(.L_21 - .L_20)
.L_20:
        /*001c*/ 	.word	0x00000000
        /*0020*/ 	.short	0x0018
        /*0022*/ 	.short	0x0078
        /*0024*/ 	.byte	0x00, 0xf4, 0x21, 0x00


	//----- nvinfo : EIATTR_KPARAM_INFO
	.align		4
.L_21:
        /*0028*/ 	.byte	0x04, 0x17
        /*002a*/ 	.short	(.L_23 - .L_22)
.L_22:
        /*002c*/ 	.word	0x00000000
        /*0030*/ 	.short	0x0017
        /*0032*/ 	.short	0x0070
        /*0034*/ 	.byte	0x00, 0xf0, 0x11, 0x00


	//----- nvinfo : EIATTR_KPARAM_INFO
	.align		4
.L_23:
        /*0038*/ 	.byte	0x04, 0x17
        /*003a*/ 	.short	(.L_25 - .L_24)
.L_24:
        /*003c*/ 	.word	0x00000000
        /*0040*/ 	.short	0x0016
        /*0042*/ 	.short	0x006c
        /*0044*/ 	.byte	0x00, 0xf0, 0x11, 0x00


	//----- nvinfo : EIATTR_KPARAM_INFO
	.align		4
.L_25:
        /*0048*/ 	.byte	0x04, 0x17
        /*004a*/ 	.short	(.L_27 - .L_26)
.L_26:
        /*004c*/ 	.word	0x00000000
        /*0050*/ 	.short	0x0015
        /*0052*/ 	.short	0x0068
        /*0054*/ 	.byte	0x00, 0xf0, 0x11, 0x00


	//----- nvinfo : EIATTR_KPARAM_INFO
	.align		4
.L_27:
        /*0058*/ 	.byte	0x04, 0x17
        /*005a*/ 	.short	(.L_29 - .L_28)
.L_28:
        /*005c*/ 	.word	0x00000000
        /*0060*/ 	.short	0x0014
        /*0062*/ 	.short	0x0064
        /*0064*/ 	.byte	0x00, 0xf0, 0x11, 0x00


	//----- nvinfo : EIATTR_KPARAM_INFO
	.align		4
.L_29:
        /*0068*/ 	.byte	0x04, 0x17
        /*006a*/ 	.short	(.L_31 - .L_30)
.L_30:
        /*006c*/ 	.word	0x00000000
        /*0070*/ 	.short	0x0013
        /*0072*/ 	.short	0x0060
        /*0074*/ 	.byte	0x00, 0xf0, 0x11, 0x00


	//----- nvinfo : EIATTR_KPARAM_INFO
	.align		4
.L_31:
        /*0078*/ 	.byte	0x04, 0x17
        /*007a*/ 	.short	(.L_33 - .L_32)
.L_32:
        /*007c*/ 	.word	0x00000000
        /*0080*/ 	.short	0x0012
        /*0082*/ 	.short	0x005c
        /*0084*/ 	.byte	0x00, 0xf0, 0x11, 0x00


	//----- nvinfo : EIATTR_KPARAM_INFO
	.align		4
.L_33:
        /*0088*/ 	.byte	0x04, 0x17
        /*008a*/ 	.short	(.L_35 - .L_34)
.L_34:
        /*008c*/ 	.word	0x00000000
        /*0090*/ 	.short	0x0011
        /*0092*/ 	.short	0x0058
        /*0094*/ 	.byte	0x00, 0xf0, 0x11, 0x00


	//----- nvinfo : EIATTR_KPARAM_INFO
	.align		4
.L_35:
        /*0098*/ 	.byte	0x04, 0x17
        /*009a*/ 	.short	(.L_37 - .L_36)
.L_36:
        /*009c*/ 	.word	0x00000000
        /*00a0*/ 	.short	0x0010
        /*00a2*/ 	.short	0x0054
        /*00a4*/ 	.byte	0x00, 0xf0, 0x11, 0x00


	//----- nvinfo : EIATTR_KPARAM_INFO
	.align		4
.L_37:
        /*00a8*/ 	.byte	0x04, 0x17
        /*00aa*/ 	.short	(.L_39 - .L_38)
.L_38:
        /*00ac*/ 	.word	0x00000000
        /*00b0*/ 	.short	0x000f
        /*00b2*/ 	.short	0x0050
        /*00b4*/ 	.byte	0x00, 0xf0, 0x11, 0x00


	//----- nvinfo : EIATTR_KPARAM_INFO
	.align		4
.L_39:
        /*00b8*/ 	.byte	0x04, 0x17
        /*00ba*/ 	.short	(.L_41 - .L_40)
.L_40:
        /*00bc*/ 	.word	0x00000000
        /*00c0*/ 	.short	0x000e
        /*00c2*/ 	.short	0x004c
        /*00c4*/ 	.byte	0x00, 0xf0, 0x11, 0x00


	//----- nvinfo : EIATTR_KPARAM_INFO
	.align		4
.L_41:
        /*00c8*/ 	.byte	0x04, 0x17
        /*00ca*/ 	.short	(.L_43 - .L_42)
.L_42:
        /*00cc*/ 	.word	0x00000000
        /*00d0*/ 	.short	0x000d
        /*00d2*/ 	.short	0x0048
        /*00d4*/ 	.byte	0x00, 0xf0, 0x11, 0x00


	//----- nvinfo : EIATTR_KPARAM_INFO
	.align		4
.L_43:
        /*00d8*/ 	.byte	0x04, 0x17
        /*00da*/ 	.short	(.L_45 - .L_44)
.L_44:
        /*00dc*/ 	.word	0x00000000
        /*00e0*/ 	.short	0x000c
        /*00e2*/ 	.short	0x0044
        /*00e4*/ 	.byte	0x00, 0xf0, 0x11, 0x00


	//----- nvinfo : EIATTR_KPARAM_INFO
	.align		4
.L_45:
        /*00e8*/ 	.byte	0x04, 0x17
        /*00ea*/ 	.short	(.L_47 - .L_46)
.L_46:
        /*00ec*/ 	.word	0x00000000
        /*00f0*/ 	.short	0x000b
        /*00f2*/ 	.short	0x0040
        /*00f4*/ 	.byte	0x00, 0xf0, 0x11, 0x00


	//----- nvinfo : EIATTR_KPARAM_INFO
	.align		4
.L_47:
        /*00f8*/ 	.byte	0x04, 0x17
        /*00fa*/ 	.short	(.L_49 - .L_48)
.L_48:
        /*00fc*/ 	.word	0x00000000
        /*0100*/ 	.short	0x000a
        /*0102*/ 	.short	0x003c
        /*0104*/ 	.byte	0x00, 0xf0, 0x11, 0x00


	//----- nvinfo : EIATTR_KPARAM_INFO
	.align		4
.L_49:
        /*0108*/ 	.byte	0x04, 0x17
        /*010a*/ 	.short	(.L_51 - .L_50)
.L_50:
        /*010c*/ 	.word	0x00000000
        /*0110*/ 	.short	0x0009
        /*0112*/ 	.short	0x0038
        /*0114*/ 	.byte	0x00, 0xf0, 0x11, 0x00


	//----- nvinfo : EIATTR_KPARAM_INFO
	.align		4
.L_51:
        /*0118*/ 	.byte	0x04, 0x17
        /*011a*/ 	.short	(.L_53 - .L_52)
.L_52:
        /*011c*/ 	.word	0x00000000
        /*0120*/ 	.short	0x0008
        /*0122*/ 	.short	0x0034
        /*0124*/ 	.byte	0x00, 0xf0, 0x11, 0x00


	//----- nvinfo : EIATTR_KPARAM_INFO
	.align		4
.L_53:
        /*0128*/ 	.byte	0x04, 0x17
        /*012a*/ 	.short	(.L_55 - .L_54)
.L_54:
        /*012c*/ 	.word	0x00000000
        /*0130*/ 	.short	0x0007
        /*0132*/ 	.short	0x0030
        /*0134*/ 	.byte	0x00, 0xf0, 0x11, 0x00


	//----- nvinfo : EIATTR_KPARAM_INFO
	.align		4
.L_55:
        /*0138*/ 	.byte	0x04, 0x17
        /*013a*/ 	.short	(.L_57 - .L_56)
.L_56:
        /*013c*/ 	.word	0x00000000
        /*0140*/ 	.short	0x0006
        /*0142*/ 	.short	0x002c
        /*0144*/ 	.byte	0x00, 0xf0, 0x11, 0x00


	//----- nvinfo : EIATTR_KPARAM_INFO
	.align		4
.L_57:
        /*0148*/ 	.byte	0x04, 0x17
        /*014a*/ 	.short	(.L_59 - .L_58)
.L_58:
        /*014c*/ 	.word	0x00000000
        /*0150*/ 	.short	0x0005
        /*0152*/ 	.short	0x0028
        /*0154*/ 	.byte	0x00, 0xf0, 0x11, 0x00


	//----- nvinfo : EIATTR_KPARAM_INFO
	.align		4
.L_59:
        /*0158*/ 	.byte	0x04, 0x17
        /*015a*/ 	.short	(.L_61 - .L_60)
.L_60:
        /*015c*/ 	.word	0x00000000
        /*0160*/ 	.short	0x0004
        /*0162*/ 	.short	0x0020
        /*0164*/ 	.byte	0x00, 0xf4, 0x21, 0x00


	//----- nvinfo : EIATTR_KPARAM_INFO
	.align		4
.L_61:
        /*0168*/ 	.byte	0x04, 0x17
        /*016a*/ 	.short	(.L_63 - .L_62)
.L_62:
        /*016c*/ 	.word	0x00000000
        /*0170*/ 	.short	0x0003
        /*0172*/ 	.short	0x0018
        /*0174*/ 	.byte	0x00, 0xf4, 0x21, 0x00


	//----- nvinfo : EIATTR_KPARAM_INFO
	.align		4
.L_63:
        /*0178*/ 	.byte	0x04, 0x17
        /*017a*/ 	.short	(.L_65 - .L_64)
.L_64:
        /*017c*/ 	.word	0x00000000
        /*0180*/ 	.short	0x0002
        /*0182*/ 	.short	0x0010
        /*0184*/ 	.byte	0x00, 0xf4, 0x21, 0x00


	//----- nvinfo : EIATTR_KPARAM_INFO
	.align		4
.L_65:
        /*0188*/ 	.byte	0x04, 0x17
        /*018a*/ 	.short	(.L_67 - .L_66)
.L_66:
        /*018c*/ 	.word	0x00000000
        /*0190*/ 	.short	0x0001
        /*0192*/ 	.short	0x0008
        /*0194*/ 	.byte	0x00, 0xf4, 0x21, 0x00


	//----- nvinfo : EIATTR_KPARAM_INFO
	.align		4
.L_67:
        /*0198*/ 	.byte	0x04, 0x17
        /*019a*/ 	.short	(.L_69 - .L_68)
.L_68:
        /*019c*/ 	.word	0x00000000
        /*01a0*/ 	.short	0x0000
        /*01a2*/ 	.short	0x0000
        /*01a4*/ 	.byte	0x00, 0xf4, 0x21, 0x00


	//----- nvinfo : EIATTR_AT_ENTRY_FRAGMENTS
	.align		4
.L_69:
        /*01a8*/ 	.byte	0x04, 0x4f
        /*01aa*/ 	.short	(.L_71 - .L_70)


	//   ....[0]....
.L_70:
        /*01ac*/ 	.word	0x00000004


	//----- nvinfo : EIATTR_RESERVED_SMEM_USED
	.align		4
.L_71:
        /*01b0*/ 	.byte	0x01, 0x41
	.zero		2


	//----- nvinfo : EIATTR_SPARSE_MMA_MASK
	.align		4
        /*01b4*/ 	.byte	0x03, 0x50
        /*01b6*/ 	.short	0x0000


	//----- nvinfo : EIATTR_TCGEN05_1CTA_USED
	.align		4
        /*01b8*/ 	.byte	0x01, 0x51
	.zero		2


	//----- nvinfo : EIATTR_MAXREG_COUNT
	.align		4
        /*01bc*/ 	.byte	0x03, 0x1b
        /*01be*/ 	.short	0x00ff


	//----- nvinfo : EIATTR_NUM_BARRIERS
	.align		4
        /*01c0*/ 	.byte	0x02, 0x4c
        /*01c2*/ 	.byte	0x01
	.zero		1


	//----- nvinfo : EIATTR_INT_WARP_WIDE_INSTR_OFFSETS
	.align		4
        /*01c4*/ 	.byte	0x04, 0x31
        /*01c6*/ 	.short	(.L_73 - .L_72)


	//   ....[0]....
.L_72:
        /*01c8*/ 	.word	0x000015a0


	//   ....[1]....
        /*01cc*/ 	.word	0x000015b0


	//   ....[2]....
        /*01d0*/ 	.word	0x00001d80


	//   ....[3]....
        /*01d4*/ 	.word	0x00001e70


	//   ....[4]....
        /*01d8*/ 	.word	0x00004cc0


	//   ....[5]....
        /*01dc*/ 	.word	0x00008b00


	//   ....[6]....
        /*01e0*/ 	.word	0x00008b50


	//----- nvinfo : EIATTR_COOP_GROUP_MASK_REGIDS
	.align		4
.L_73:
        /*01e4*/ 	.byte	0x04, 0x29
        /*01e6*/ 	.short	(.L_75 - .L_74)


	//   ....[0]....
.L_74:
        /*01e8*/ 	.word	0xffffffff


	//   ....[1]....
        /*01ec*/ 	.word	0xffffffff


	//   ....[2]....
        /*01f0*/ 	.word	0xffffffff


	//   ....[3]....
        /*01f4*/ 	.word	0xffffffff


	//   ....[4]....
        /*01f8*/ 	.word	0xffffffff


	//   ....[5]....
        /*01fc*/ 	.word	0xffffffff


	//   ....[6]....
        /*0200*/ 	.word	0xffffffff


	//   ....[7]....
        /*0204*/ 	.word	0xffffffff


	//----- nvinfo : EIATTR_COOP_GROUP_INSTR_OFFSETS
	.align		4
.L_75:
        /*0208*/ 	.byte	0x04, 0x28
        /*020a*/ 	.short	(.L_77 - .L_76)


	//   ....[0]....
.L_76:
        /*020c*/ 	.word	0x00000060


	//   ....[1]....
        /*0210*/ 	.word	0x00000320


	//   ....[2]....
        /*0214*/ 	.word	0x000031b0


	//   ....[3]....
        /*0218*/ 	.word	0x00003e20


	//   ....[4]....
        /*021c*/ 	.word	0x00005e10


	//   ....[5]....
        /*0220*/ 	.word	0x00006660


	//   ....[6]....
        /*0224*/ 	.word	0x00008990


	//   ....[7]....
        /*0228*/ 	.word	0x00008c00


	//----- nvinfo : EIATTR_VRC_CTA_INIT_COUNT
	.align		4
.L_77:
        /*022c*/ 	.byte	0x02, 0x4a
        /*022e*/ 	.byte	0x80
	.zero		1


	//----- nvinfo : EIATTR_MBARRIER_INSTR_OFFSETS
	.align		4
        /*0230*/ 	.byte	0x04, 0x39
        /*0232*/ 	.short	(.L_79 - .L_78)


	//   ....[0]....
.L_78:
        /*0234*/ 	.word	0x000019f0
        /*0238*/ 	.word	0x000000ff
        /*023c*/ 	.word	0x00000000
        /*0240*/ 	.short	0x0100
        /*0242*/ 	.byte	0x0e
	.zero		1


	//   ....[1]....
        /*0244*/ 	.word	0x00001db0
        /*0248*/ 	.word	0x000000ff
        /*024c*/ 	.word	0x00008008
        /*0250*/ 	.short	0x0100
        /*0252*/ 	.byte	0x0b
	.zero		1


	//   ....[2]....
        /*0254*/ 	.word	0x000024a0
        /*0258*/ 	.word	0x000000ff
        /*025c*/ 	.word	0x00004000
        /*0260*/ 	.short	0x0100
        /*0262*/ 	.byte	0x0b
	.zero		1


	//   ....[3]....
        /*0264*/ 	.word	0x00002730
        /*0268*/ 	.word	0x000000ff
        /*026c*/ 	.word	0x00004000
        /*0270*/ 	.short	0x010a
        /*0272*/ 	.byte	0x0b
	.zero		1


	//   ....[4]....
        /*0274*/ 	.word	0x00002ee0
        /*0278*/ 	.word	0x000000ff
        /*027c*/ 	.word	0x00004000
        /*0280*/ 	.short	0x0108
        /*0282*/ 	.byte	0x0b
	.zero		1


	//   ....[5]....
        /*0284*/ 	.word	0x00004f00
        /*0288*/ 	.word	0x000000ff
        /*028c*/ 	.word	0x00008010
        /*0290*/ 	.short	0x0100
        /*0292*/ 	.byte	0x0b
	.zero		1


	//   ....[6]....
        /*0294*/ 	.word	0x00005060
        /*0298*/ 	.word	0x000000ff
        /*029c*/ 	.word	0x00008010
        /*02a0*/ 	.short	0x010a
        /*02a2*/ 	.byte	0x0b
	.zero		1


	//   ....[7]....
        /*02a4*/ 	.word	0x00005310
        /*02a8*/ 	.word	0x000000ff
        /*02ac*/ 	.word	0x00008010
        /*02b0*/ 	.short	0x0108
        /*02b2*/ 	.byte	0x0b
	.zero		1


	//   ....[8]....
        /*02b4*/ 	.word	0x00006250
        /*02b8*/ 	.word	0x000000ff
        /*02bc*/ 	.word	0x00000000
        /*02c0*/ 	.short	0x010a
        /*02c2*/ 	.byte	0x0e
	.zero		1


	//   ....[9]....
        /*02c4*/ 	.word	0x00007360
        /*02c8*/ 	.word	0x000000ff
        /*02cc*/ 	.word	0x00000000
        /*02d0*/ 	.short	0x010a
        /*02d2*/ 	.byte	0x0e
	.zero		1


	//   ....[10]....
        /*02d4*/ 	.word	0x000074d0
        /*02d8*/ 	.word	0x000000ff
        /*02dc*/ 	.word	0x00008000
        /*02e0*/ 	.short	0x0108
        /*02e2*/ 	.byte	0x0b
	.zero		1


	//   ....[11]....
        /*02e4*/ 	.word	0x00007600
        /*02e8*/ 	.word	0x000000ff
        /*02ec*/ 	.word	0x00008008
        /*02f0*/ 	.short	0x0108
        /*02f2*/ 	.byte	0x0b
	.zero		1


	//   ....[12]....
        /*02f4*/ 	.word	0x00008c20
        /*02f8*/ 	.word	0x000000ff
        /*02fc*/ 	.word	0x00004000
        /*0300*/ 	.short	0x010a
        /*0302*/ 	.byte	0x0b
	.zero		1


	//   ....[13]....
        /*0304*/ 	.word	0x00008c50
        /*0308*/ 	.word	0x000000ff
        /*030c*/ 	.word	0x00008010
        /*0310*/ 	.short	0x010a
        /*0312*/ 	.byte	0x0b
	.zero		1


	//   ....[14]....
        /*0314*/ 	.word	0x00008c80
        /*0318*/ 	.word	0x000000ff
        /*031c*/ 	.word	0x00000000
        /*0320*/ 	.short	0x010a
        /*0322*/ 	.byte	0x0e
	.zero		1


	//   ....[15]....
        /*0324*/ 	.word	0x00008cb0
        /*0328*/ 	.word	0x000000ff
        /*032c*/ 	.word	0x00000000
        /*0330*/ 	.short	0x010a
        /*0332*/ 	.byte	0x0e
	.zero		1


	//----- nvinfo : EIATTR_NUM_MBARRIERS
	.align		4
.L_79:
        /*0334*/ 	.byte	0x03, 0x38
        /*0336*/ 	.short	0xffff


	//----- nvinfo : EIATTR_EXIT_INSTR_OFFSETS
	.align		4
        /*0338*/ 	.byte	0x04, 0x1c
        /*033a*/ 	.short	(.L_81 - .L_80)


	//   ....[0]....
.L_80:
        /*033c*/ 	.word	0x00008c10


	//----- nvinfo : EIATTR_REQNTID
	.align		4
.L_81:
        /*0340*/ 	.byte	0x04, 0x10
        /*0342*/ 	.short	(.L_83 - .L_82)
.L_82:
        /*0344*/ 	.word	0x00000080
        /*0348*/ 	.word	0x00000001
        /*034c*/ 	.word	0x00000001


	//----- nvinfo : EIATTR_CRS_STACK_SIZE
	.align		4
.L_83:
        /*0350*/ 	.byte	0x04, 0x1e
        /*0352*/ 	.short	(.L_85 - .L_84)
.L_84:
        /*0354*/ 	.word	0x00000000


	//----- nvinfo : EIATTR_CBANK_PARAM_SIZE
	.align		4
.L_85:
        /*0358*/ 	.byte	0x03, 0x19
        /*035a*/ 	.short	0x0088


	//----- nvinfo : EIATTR_PARAM_CBANK
	.align		4
        /*035c*/ 	.byte	0x04, 0x0a
        /*035e*/ 	.short	(.L_87 - .L_86)
	.align		4
.L_86:
        /*0360*/ 	.word	index@(.nv.constant0.attn_fwd)
        /*0364*/ 	.short	0x0380
        /*0366*/ 	.short	0x0088


	//----- nvinfo : EIATTR_SW_WAR
	.align		4
.L_87:
        /*0368*/ 	.byte	0x04, 0x36
        /*036a*/ 	.short	(.L_89 - .L_88)
.L_88:
        /*036c*/ 	.word	0x00000008
.L_89:


//--------------------- .nv.compat                --------------------------
	.section	.nv.compat,"",@"SHT_CUDA_COMPAT_INFO"
	.align	4
        /*0000*/ 	.byte	0x02, 0x02, 0x02, 0x00, 0x02, 0x05, 0x05, 0x00, 0x02, 0x03, 0x00, 0x00, 0x02, 0x06, 0x01, 0x00


//--------------------- .nv.callgraph             --------------------------
	.section	.nv.callgraph,"",@"SHT_CUDA_CALLGRAPH"
	.align	4
	.sectionentsize	8
	.align		4
        /*0000*/ 	.word	0x00000000
	.align		4
        /*0004*/ 	.word	0xffffffff
	.align		4
        /*0008*/ 	.word	0x00000000
	.align		4
        /*000c*/ 	.word	0xfffffffe
	.align		4
        /*0010*/ 	.word	0x00000000
	.align		4
        /*0014*/ 	.word	0xfffffffd
	.align		4
        /*0018*/ 	.word	0x00000000
	.align		4
        /*001c*/ 	.word	0xfffffffc


//--------------------- .nv.constant4             --------------------------
	.section	.nv.constant4,"a",@progbits
	.align	8
	.align		8
.nv.constant4:
        /*0000*/ 	.dword	_$_str


//--------------------- .text.attn_fwd            --------------------------
	.section	.text.attn_fwd,"ax",@progbits
	.align	128
        .global         attn_fwd
        .type           attn_fwd,@function
        .size           attn_fwd,(.L_x_28 - attn_fwd)
        .other          attn_fwd,@"STO_CUDA_ENTRY STV_DEFAULT"
attn_fwd:
.text.attn_fwd:
[----:B------:R-:W0:Y:S01]  /*0000*/  LDC R1, c[0x0][0x37c] ;  /* 0x0000df00ff017b82 */ /* 0x000e220000000800 */
[----:B------:R-:W1:Y:S02]  /*0010*/  S2R R0, SR_TID.X ;  /* 0x0000000000007919 */ /* 0x000e640000002100 */
[----:B-1----:R-:W-:-:S13]  /*0020*/  ISETP.GE.U32.AND P0, PT, R0, 0x20, PT ;  /* 0x000000200000780c */ /* 0x002fda0003f06070 */
[----:B------:R-:W-:Y:S02]  /*0030*/  VOTEU.ANY UP1, P0 ;  /* 0x0000000000ff7886 */ /* 0x000fe40000020100 */
[----:B0-----:R-:W-:Y:S05]  /*0040*/  BRA.U UP1, `(.L_x_0) ;  /* 0x0000000101b87547 */ /* 0x001fea000b800000 */
[----:B------:R-:W0:Y:S01]  /*0050*/  S2UR UR6, SR_CgaCtaId ;  /* 0x00000000000679c3 */ /* 0x000e220000008800 */
[----:B------:R-:W-:Y:S01]  /*0060*/  NOP ;  /* 0x0000000000007918 */ /* 0x000fe20000000000 */
[----:B------:R-:W-:Y:S02]  /*0070*/  UMOV UR4, 0x40 ;  /* 0x0000004000047882 */ /* 0x000fe40000000000 */
[----:B0-----:R-:W-:-:S09]  /*0080*/  ULEA UR4, UR6, UR4, 0x18 ;  /* 0x0000000406047291 */ /* 0x001fd2000f8ec0ff */
[----:B------:R-:W0:Y:S01]  /*0090*/  LDS.U8 R2, [UR4] ;  /* 0x00000004ff027984 */ /* 0x000e220008000000 */
[----:B------:R-:W-:Y:S02]  /*00a0*/  UMOV UR4, 0x400 ;  /* 0x0000040000047882 */ /* 0x000fe40000000000 */
[----:B------:R-:W-:Y:S01]  /*00b0*/  ULEA UR4, UR6, UR4, 0x18 ;  /* 0x0000000406047291 */ /* 0x000fe2000f8ec0ff */
[----:B0-----:R-:W-:-:S13]  /*00c0*/  ISETP.NE.AND P0, PT, R2, RZ, PT ;  /* 0x000000ff0200720c */ /* 0x001fda0003f05270 */
[----:B------:R-:W-:Y:S05]  /*00d0*/  @P0 BRA `(.L_x_1) ;  /* 0x00000000007c0947 */ /* 0x000fea0003800000 */
[----:B------:R-:W-:-:S13]  /*00e0*/  ELECT P0, URZ, PT ;  /* 0x0000000000ff782f */ /* 0x000fda0003800000 */
[----:B------:R-:W-:Y:S05]  /*00f0*/  @!P0 BRA `(.L_x_2) ;  /* 0x0000000000848947 */ /* 0x000fea0003800000 */
[----:B------:R-:W-:Y:S01]  /*0100*/  UMOV UR5, 0x4 ;  /* 0x0000000400057882 */ /* 0x000fe20000000000 */
[----:B------:R-:W-:Y:S02]  /*0110*/  IMAD.MOV.U32 R5, RZ, RZ, 0x1 ;  /* 0x00000001ff057424 */ /* 0x000fe400078e00ff */
[----:B------:R-:W-:Y:S02]  /*0120*/  IMAD.MOV.U32 R3, RZ, RZ, 0xf ;  /* 0x0000000fff037424 */ /* 0x000fe400078e00ff */
[----:B------:R-:W-:Y:S04]  /*0130*/  DEPBAR.LE SB0, 0x36 ;  /* 0x00008d800000791a */ /* 0x000fe80000000000 */
[----:B------:R-:W0:Y:S02]  /*0140*/  UTCATOMSWS.FIND_AND_SET.ALIGN UP0, UR5, UR5 ;  /* 0x00000005000575e3 */ /* 0x000e240008000800 */
[----:B0-----:R-:W-:-:S04]  /*0150*/  PLOP3.LUT P0, PT, PT, PT, UP0, 0x80, 0x8 ;  /* 0x000000000008781c */ /* 0x001fc80003f0f008 */
[----:B------:R-:W-:-:S04]  /*0160*/  SEL R2, RZ, 0xffffffff, !P0 ;  /* 0xffffffffff027807 */ /* 0x000fc80004000000 */
[----:B------:R-:W-:Y:S01]  /*0170*/  ISETP.NE.AND P0, PT, R2, RZ, PT ;  /* 0x000000ff0200720c */ /* 0x000fe20003f05270 */
[----:B------:R-:W-:-:S12]  /*0180*/  IMAD.U32 R2, RZ, RZ, UR5 ;  /* 0x00000005ff027e24 */ /* 0x000fd8000f8e00ff */
[----:B------:R-:W-:Y:S05]  /*0190*/  @P0 BRA `(.L_x_3) ;  /* 0x0000000000240947 */ /* 0x000fea0003800000 */
.L_x_4:
[----:B------:R-:W-:Y:S05]  /*01a0*/  NANOSLEEP 0x64 ;  /* 0x000000640000795d */ /* 0x000fea0003800000 */
[----:B------:R-:W-:-:S05]  /*01b0*/  UMOV UR5, 0x4 ;  /* 0x0000000400057882 */ /* 0x000fca0000000000 */
[----:B------:R-:W-:Y:S04]  /*01c0*/  DEPBAR.LE SB0, 0x36 ;  /* 0x00008d800000791a */ /* 0x000fe80000000000 */
[----:B------:R-:W0:Y:S02]  /*01d0*/  UTCATOMSWS.FIND_AND_SET.ALIGN UP0, UR5, UR5 ;  /* 0x00000005000575e3 */ /* 0x000e240008000800 */
[----:B0-----:R-:W-:-:S04]  /*01e0*/  PLOP3.LUT P0, PT, PT, PT, UP0, 0x80, 0x8 ;  /* 0x000000000008781c */ /* 0x001fc80003f0f008 */
[----:B------:R-:W-:-:S04]  /*01f0*/  SEL R2, RZ, 0xffffffff, !P0 ;  /* 0xffffffffff027807 */ /* 0x000fc80004000000 */
[----:B------:R-:W-:Y:S01]  /*0200*/  ISETP.NE.AND P0, PT, R2, RZ, PT ;  /* 0x000000ff0200720c */ /* 0x000fe20003f05270 */
[----:B------:R-:W-:-:S12]  /*0210*/  IMAD.U32 R2, RZ, RZ, UR5 ;  /* 0x00000005ff027e24 */ /* 0x000fd8000f8e00ff */
[----:B------:R-:W-:Y:S05]  /*0220*/  @!P0 BRA `(.L_x_4) ;  /* 0xfffffffc00dc8947 */ /* 0x000fea000383ffff */
.L_x_3:
[C---:B------:R-:W-:Y:S01]  /*0230*/  VIADD R4, R2.reuse, 0x10 ;  /* 0x0000001002047836 */ /* 0x040fe20000000000 */
[----:B------:R-:W-:Y:S01]  /*0240*/  UMOV UR5, 0x50 ;  /* 0x0000005000057882 */ /* 0x000fe20000000000 */
[----:B------:R-:W-:Y:S01]  /*0250*/  SHF.L.U32 R3, R3, R2, RZ ;  /* 0x0000000203037219 */ /* 0x000fe200000006ff */
[----:B------:R-:W-:Y:S01]  /*0260*/  ULEA UR5, UR6, UR5, 0x18 ;  /* 0x0000000506057291 */ /* 0x000fe2000f8ec0ff */
[----:B------:R-:W-:Y:S01]  /*0270*/  IMAD.SHL.U32 R2, R2, 0x20, RZ ;  /* 0x0000002002027824 */ /* 0x000fe200078e00ff */
[----:B------:R-:W-:-:S04]  /*0280*/  SHF.L.U32 R4, R5, R4, RZ ;  /* 0x0000000405047219 */ /* 0x000fc800000006ff */
[----:B------:R-:W-:-:S05]  /*0290*/  LOP3.LUT R3, R4, R3, RZ, 0xfc, !PT ;  /* 0x0000000304037212 */ /* 0x000fca00078efcff */
[----:B------:R0:W-:Y:S04]  /*02a0*/  ATOMS.OR RZ, [UR5], R3 ;  /* 0x00000003ffff798c */ /* 0x0001e8000b000005 */
[----:B------:R0:W-:Y:S01]  /*02b0*/  STS [UR4], R2 ;  /* 0x00000002ff007988 */ /* 0x0001e20008000804 */
[----:B------:R-:W-:Y:S05]  /*02c0*/  BRA `(.L_x_2) ;  /* 0x0000000000107947 */ /* 0x000fea0003800000 */
.L_x_1:
[----:B------:R-:W-:-:S05]  /*02d0*/  IMAD.MOV.U32 R2, RZ, RZ, -0x1 ;  /* 0xffffffffff027424 */ /* 0x000fca00078e00ff */
[----:B------:R0:W-:Y:S02]  /*02e0*/  STS [UR4], R2 ;  /* 0x00000002ff007988 */ /* 0x0001e40008000804 */
[----:B0-----:R-:W-:-:S07]  /*02f0*/  MOV R2, 0x310 ;  /* 0x0000031000027802 */ /* 0x001fce0000000f00 */
[----:B------:R-:W-:Y:S05]  /*0300*/  CALL.REL.NOINC `($__internal_1_$__cuda_sm10x_tcgen05_guardrail_trap_phase_invalid_during_alloc) ;  /* 0x0000008800807944 */ /* 0x000fea0003c00000 */
.L_x_2:
[----:B------:R-:W-:Y:S05]  /*0310*/  WARPSYNC.ALL ;  /* 0x0000000000007948 */ /* 0x000fea0003800000 */
[----:B------:R-:W-:Y:S01]  /*0320*/  NOP ;  /* 0x0000000000007918 */ /* 0x000fe20000000000 */
.L_x_0:
[----:B------:R-:W1:Y:S01]  /*0330*/  S2UR UR12, SR_CTAID.X ;  /* 0x00000000000c79c3 */ /* 0x000e620000002500 */
[----:B------:R-:W2:Y:S01]  /*0340*/  LDCU.64 UR4, c[0x0][0x3b0] ;  /* 0x00007600ff0477ac */ /* 0x000ea20008000a00 */
[----:B------:R-:W-:Y:S01]  /*0350*/  SHF.R.U32.HI R4, RZ, 0x6, R0 ;  /* 0x00000006ff047819 */ /* 0x000fe20000011600 */
[----:B------:R-:W-:-:S03]  /*0360*/  UMOV UR11, 0x400 ;  /* 0x00000400000b7882 */ /* 0x000fc60000000000 */
[----:B------:R-:W-:Y:S01]  /*0370*/  SGXT.U32 R4, R4, 0x1 ;  /* 0x000000010404781a */ /* 0x000fe20000000000 */
[----:B------:R-:W3:Y:S01]  /*0380*/  LDCU.64 UR30, c[0x0][0x358] ;  /* 0x00006b00ff1e77ac */ /* 0x000ee20008000a00 */
[----:B------:R-:W2:Y:S08]  /*0390*/  S2UR UR10, SR_CTAID.Y ;  /* 0x00000000000a79c3 */ /* 0x000eb00000002600 */
[----:B------:R-:W4:Y:S08]  /*03a0*/  LDC R24, c[0x0][0x3b8] ;  /* 0x0000ee00ff187b82 */ /* 0x000f300000000800 */
[----:B------:R-:W0:Y:S01]  /*03b0*/  S2UR UR6, SR_CgaCtaId ;  /* 0x00000000000679c3 */ /* 0x000e220000008800 */
[----:B-1----:R-:W-:-:S06]  /*03c0*/  USHF.L.U32 UR12, UR12, 0x6, URZ ;  /* 0x000000060c0c7899 */ /* 0x002fcc00080006ff */
[----:B0-----:R-:W-:Y:S01]  /*03d0*/  MOV R3, UR12 ;  /* 0x0000000c00037c02 */ /* 0x001fe20008000f00 */
[----:B------:R-:W0:Y:S01]  /*03e0*/  LDC.64 R20, c[0x0][0x380] ;  /* 0x0000e000ff147b82 */ /* 0x000e220000000a00 */
[----:B--2---:R-:W-:Y:S02]  /*03f0*/  UIMAD UR4, UR10, UR4, URZ ;  /* 0x000000040a0472a4 */ /* 0x004fe4000f8e02ff */
[----:B------:R-:W-:Y:S02]  /*0400*/  LOP3.LUT R2, R3, 0x3f, R0, 0xf8, !PT ;  /* 0x0000003f03027812 */ /* 0x000fe400078ef800 */
[----:B------:R-:W-:-:S03]  /*0410*/  USHF.L.U32 UR7, UR4, 0x1, URZ ;  /* 0x0000000104077899 */ /* 0x000fc600080006ff */
[----:B------:R-:W-:Y:S01]  /*0420*/  IMAD R3, R2, UR5, RZ ;  /* 0x0000000502037c24 */ /* 0x000fe2000f8e02ff */
[----:B------:R-:W-:Y:S01]  /*0430*/  UIMAD.WIDE UR4, UR4, 0x2, URZ ;  /* 0x00000002040478a5 */ /* 0x000fe2000f8e02ff */
[----:B----4-:R-:W-:Y:S01]  /*0440*/  IMAD R7, R4, R24, RZ ;  /* 0x0000001804077224 */ /* 0x010fe200078e02ff */
[----:B------:R-:W1:Y:S01]  /*0450*/  LDC.64 R158, c[0x0][0x3c0] ;  /* 0x0000f000ff9e7b82 */ /* 0x000e620000000a00 */
[----:B------:R-:W-:Y:S02]  /*0460*/  IMAD.SHL.U32 R5, R3, 0x2, RZ ;  /* 0x0000000203057824 */ /* 0x000fe400078e00ff */
[----:B------:R-:W-:Y:S01]  /*0470*/  IMAD R9, R24, 0x2, R7 ;  /* 0x0000000218097824 */ /* 0x000fe200078e0207 */
[----:B------:R-:W-:-:S04]  /*0480*/  ULEA UR11, UR6, UR11, 0x18 ;  /* 0x0000000b060b7291 */ /* 0x000fc8000f8ec0ff */
[----:B------:R-:W-:Y:S01]  /*0490*/  BAR.SYNC.DEFER_BLOCKING 0x0 ;  /* 0x0000000000007b1d */ /* 0x000fe20000010000 */
[----:B------:R-:W-:-:S05]  /*04a0*/  IMAD.HI R6, R3, 0x2, RZ ;  /* 0x0000000203067827 */ /* 0x000fca00078e02ff */
[----:B------:R-:W2:Y:S01]  /*04b0*/  LDCU UR4, c[0x0][0x3c8] ;  /* 0x00007900ff0477ac */ /* 0x000ea20008000800 */
[----:B0-----:R-:W-:Y:S01]  /*04c0*/  IADD3 R20, P0, P1, R5, UR7, R20 ;  /* 0x0000000705147c10 */ /* 0x001fe2000f91e014 */
[----:B------:R-:W-:Y:S01]  /*04d0*/  IMAD R5, R24, 0x2, R9 ;  /* 0x0000000218057824 */ /* 0x000fe200078e0209 */
[----:B------:R-:W0:Y:S02]  /*04e0*/  LDC.64 R68, c[0x0][0x388] ;  /* 0x0000e200ff447b82 */ /* 0x000e240000000a00 */
[----:B------:R-:W-:Y:S01]  /*04f0*/  IADD3.X R22, PT, PT, R6, UR5, R21, P0, P1 ;  /* 0x0000000506167c10 */ /* 0x000fe200087e2415 */
[----:B------:R-:W-:Y:S01]  /*0500*/  IMAD R3, R24, 0x2, R5 ;  /* 0x0000000218037824 */ /* 0x000fe200078e0205 */
[----:B------:R-:W-:-:S03]  /*0510*/  LEA R6, P0, R7, R20, 0x1 ;  /* 0x0000001407067211 */ /* 0x000fc600078008ff */
[C---:B------:R-:W-:Y:S01]  /*0520*/  IMAD R11, R24.reuse, 0x2, R3 ;  /* 0x00000002180b7824 */ /* 0x040fe200078e0203 */
[----:B------:R-:W-:Y:S02]  /*0530*/  LEA.HI.X.SX32 R7, R7, R22, 0x1, P0 ;  /* 0x0000001607077211 */ /* 0x000fe400000f0eff */
[C---:B------:R-:W-:Y:S01]  /*0540*/  LEA R8, P0, R9.reuse, R20, 0x1 ;  /* 0x0000001409087211 */ /* 0x040fe200078008ff */
[----:B------:R-:W4:Y:S01]  /*0550*/  LDS R45, [UR11] ;  /* 0x0000000bff2d7984 */ /* 0x000f220008000800 */
[----:B------:R-:W-:Y:S02]  /*0560*/  BAR.SYNC.DEFER_BLOCKING 0x0 ;  /* 0x0000000000007b1d */ /* 0x000fe40000010000 */
[----:B------:R-:W-:Y:S01]  /*0570*/  LEA.HI.X.SX32 R9, R9, R22, 0x1, P0 ;  /* 0x0000001609097211 */ /* 0x000fe200000f0eff */
[----:B------:R-:W-:Y:S01]  /*0580*/  IMAD R17, R24, 0x2, R11 ;  /* 0x0000000218117824 */ /* 0x000fe200078e020b */
[-C--:B------:R-:W-:Y:S02]  /*0590*/  LEA R14, P1, R11, R20.reuse, 0x1 ;  /* 0x000000140b0e7211 */ /* 0x080fe400078208ff */
[----:B------:R-:W-:-:S02]  /*05a0*/  LEA R12, P0, R3, R20, 0x1 ;  /* 0x00000014030c7211 */ /* 0x000fc400078008ff */
[-C--:B------:R-:W-:Y:S02]  /*05b0*/  LEA.HI.X.SX32 R15, R11, R22.reuse, 0x1, P1 ;  /* 0x000000160b0f7211 */ /* 0x080fe400008f0eff */
[----:B------:R-:W-:Y:S01]  /*05c0*/  LEA.HI.X.SX32 R13, R3, R22, 0x1, P0 ;  /* 0x00000016030d7211 */ /* 0x000fe200000f0eff */
[C---:B------:R-:W-:Y:S01]  /*05d0*/  IMAD R3, R24.reuse, 0x2, R17 ;  /* 0x0000000218037824 */ /* 0x040fe200078e0211 */
[-C--:B------:R-:W-:Y:S02]  /*05e0*/  LEA R10, P1, R5, R20.reuse, 0x1 ;  /* 0x00000014050a7211 */ /* 0x080fe400078208ff */
[----:B------:R-:W-:Y:S02]  /*05f0*/  LEA R16, P0, R17, R20, 0x1 ;  /* 0x0000001411107211 */ /* 0x000fe400078008ff */
[----:B------:R-:W-:Y:S02]  /*0600*/  LEA.HI.X.SX32 R11, R5, R22, 0x1, P1 ;  /* 0x00000016050b7211 */ /* 0x000fe400008f0eff */
[----:B------:R-:W-:-:S02]  /*0610*/  LEA R5, R24, R3, 0x1 ;  /* 0x0000000318057211 */ /* 0x000fc400078e08ff */
[----:B------:R-:W-:-:S03]  /*0620*/  LEA.HI.X.SX32 R17, R17, R22, 0x1, P0 ;  /* 0x0000001611117211 */ /* 0x000fc600000f0eff */
[----:B------:R-:W-:Y:S01]  /*0630*/  IMAD R18, R24, 0x2, R5 ;  /* 0x0000000218127824 */ /* 0x000fe200078e0205 */
[----:B---3--:R3:W5:Y:S04]  /*0640*/  LDG.E.U16 R34, desc[UR30][R6.64] ;  /* 0x0000001e06227981 */ /* 0x008768000c1e1500 */
[----:B------:R0:W5:Y:S04]  /*0650*/  LDG.E.U16 R19, desc[UR30][R8.64] ;  /* 0x0000001e08137981 */ /* 0x000168000c1e1500 */
[----:B------:R1:W5:Y:S01]  /*0660*/  LDG.E.U16 R38, desc[UR30][R14.64] ;  /* 0x0000001e0e267981 */ /* 0x000362000c1e1500 */
[----:B---3--:R-:W-:-:S03]  /*0670*/  LEA R6, P0, R3, R20, 0x1 ;  /* 0x0000001403067211 */ /* 0x008fc600078008ff */
[----:B------:R3:W5:Y:S01]  /*0680*/  LDG.E.U16 R36, desc[UR30][R10.64] ;  /* 0x0000001e0a247981 */ /* 0x000762000c1e1500 */
[----:B------:R-:W-:Y:S01]  /*0690*/  LEA.HI.X.SX32 R7, R3, R22, 0x1, P0 ;  /* 0x0000001603077211 */ /* 0x000fe200000f0eff */
[----:B------:R-:W-:Y:S01]  /*06a0*/  IMAD R3, R24, 0x2, R18 ;  /* 0x0000000218037824 */ /* 0x000fe200078e0212 */
[CC--:B0-----:R-:W-:Y:S01]  /*06b0*/  LEA R8, P0, R18.reuse, R20.reuse, 0x1 ;  /* 0x0000001412087211 */ /* 0x0c1fe200078008ff */
[----:B------:R0:W5:Y:S01]  /*06c0*/  LDG.E.U16 R21, desc[UR30][R12.64] ;  /* 0x0000001e0c157981 */ /* 0x000162000c1e1500 */
[C---:B-1----:R-:W-:Y:S02]  /*06d0*/  LEA R14, P1, R5.reuse, R20, 0x1 ;  /* 0x00000014050e7211 */ /* 0x042fe400078208ff */
[-C--:B------:R-:W-:Y:S01]  /*06e0*/  LEA.HI.X.SX32 R9, R18, R22.reuse, 0x1, P0 ;  /* 0x0000001612097211 */ /* 0x080fe200000f0eff */
[----:B------:R1:W5:Y:S01]  /*06f0*/  LDG.E.U16 R23, desc[UR30][R16.64] ;  /* 0x0000001e10177981 */ /* 0x000362000c1e1500 */
[----:B------:R-:W-:Y:S01]  /*0700*/  LEA.HI.X.SX32 R15, R5, R22, 0x1, P1 ;  /* 0x00000016050f7211 */ /* 0x000fe200008f0eff */
[C---:B------:R-:W-:Y:S01]  /*0710*/  IMAD R5, R24.reuse, 0x2, R3 ;  /* 0x0000000218057824 */ /* 0x040fe200078e0203 */
[C---:B---3--:R-:W-:Y:S01]  /*0720*/  LEA R10, P0, R3.reuse, R20, 0x1 ;  /* 0x00000014030a7211 */ /* 0x048fe200078008ff */
[----:B------:R3:W5:Y:S03]  /*0730*/  LDG.E.U16 R40, desc[UR30][R6.64] ;  /* 0x0000001e06287981 */ /* 0x000766000c1e1500 */
[----:B------:R-:W-:Y:S01]  /*0740*/  LEA.HI.X.SX32 R11, R3, R22, 0x1, P0 ;  /* 0x00000016030b7211 */ /* 0x000fe200000f0eff */
[C---:B------:R-:W-:Y:S01]  /*0750*/  IMAD R3, R24.reuse, 0x2, R5 ;  /* 0x0000000218037824 */ /* 0x040fe200078e0205 */
[-C--:B0-----:R-:W-:Y:S01]  /*0760*/  LEA R12, P0, R5, R20.reuse, 0x1 ;  /* 0x00000014050c7211 */ /* 0x081fe200078008ff */
[----:B------:R0:W5:Y:S02]  /*0770*/  LDG.E.U16 R42, desc[UR30][R8.64] ;  /* 0x0000001e082a7981 */ /* 0x000164000c1e1500 */
[----:B------:R-:W-:Y:S01]  /*0780*/  IMAD R18, R24, 0x2, R3 ;  /* 0x0000000218127824 */ /* 0x000fe200078e0203 */
[----:B-1----:R-:W-:Y:S01]  /*0790*/  LEA R16, P1, R3, R20, 0x1 ;  /* 0x0000001403107211 */ /* 0x002fe200078208ff */
[----:B------:R-:W5:Y:S01]  /*07a0*/  LDG.E.U16 R25, desc[UR30][R14.64] ;  /* 0x0000001e0e197981 */ /* 0x000f62000c1e1500 */
[----:B------:R-:W-:-:S02]  /*07b0*/  LEA.HI.X.SX32 R13, R5, R22, 0x1, P0 ;  /* 0x00000016050d7211 */ /* 0x000fc400000f0eff */
[----:B------:R-:W-:Y:S01]  /*07c0*/  LEA.HI.X.SX32 R17, R3, R22, 0x1, P1 ;  /* 0x0000001603117211 */ /* 0x000fe200008f0eff */
[----:B------:R-:W-:Y:S01]  /*07d0*/  IMAD R3, R24, 0x2, R18 ;  /* 0x0000000218037824 */ /* 0x000fe200078e0212 */
[----:B---3--:R-:W-:Y:S01]  /*07e0*/  LEA R6, P0, R18, R20, 0x1 ;  /* 0x0000001412067211 */ /* 0x008fe200078008ff */
[----:B------:R1:W5:Y:S02]  /*07f0*/  LDG.E.U16 R27, desc[UR30][R10.64] ;  /* 0x0000001e0a1b7981 */ /* 0x000364000c1e1500 */
[----:B------:R-:W-:Y:S01]  /*0800*/  IMAD R5, R24, 0x2, R3 ;  /* 0x0000000218057824 */ /* 0x000fe200078e0203 */
[----:B------:R-:W-:Y:S01]  /*0810*/  LEA.HI.X.SX32 R7, R18, R22, 0x1, P0 ;  /* 0x0000001612077211 */ /* 0x000fe200000f0eff */
[----:B------:R3:W5:Y:S01]  /*0820*/  LDG.E.U16 R44, desc[UR30][R12.64] ;  /* 0x0000001e0c2c7981 */ /* 0x000762000c1e1500 */
[----:B0-----:R-:W-:-:S03]  /*0830*/  LEA R8, P0, R3, R20, 0x1 ;  /* 0x0000001403087211 */ /* 0x001fc600078008ff */
[----:B------:R0:W5:Y:S01]  /*0840*/  LDG.E.U16 R46, desc[UR30][R6.64] ;  /* 0x0000001e062e7981 */ /* 0x000162000c1e1500 */
[----:B------:R-:W-:Y:S02]  /*0850*/  LEA.HI.X.SX32 R9, R3, R22, 0x1, P0 ;  /* 0x0000001603097211 */ /* 0x000fe400000f0eff */
[C---:B------:R-:W-:Y:S01]  /*0860*/  LEA R3, R24.reuse, R5, 0x1 ;  /* 0x0000000518037211 */ /* 0x040fe200078e08ff */
[----:B------:R-:W5:Y:S01]  /*0870*/  LDG.E.U16 R29, desc[UR30][R16.64] ;  /* 0x0000001e101d7981 */ /* 0x000f62000c1e1500 */
[-C--:B-1----:R-:W-:Y:S02]  /*0880*/  LEA R10, P0, R5, R20.reuse, 0x1 ;  /* 0x00000014050a7211 */ /* 0x082fe400078008ff */
[----:B------:R-:W-:Y:S01]  /*0890*/  LEA R14, P1, R3, R20, 0x1 ;  /* 0x00000014030e7211 */ /* 0x000fe200078208ff */
[C---:B------:R-:W-:Y:S01]  /*08a0*/  IMAD R18, R24.reuse, 0x2, R3 ;  /* 0x0000000218127824 */ /* 0x040fe200078e0203 */
[-C--:B------:R-:W-:Y:S01]  /*08b0*/  LEA.HI.X.SX32 R11, R5, R22.reuse, 0x1, P0 ;  /* 0x00000016050b7211 */ /* 0x080fe200000f0eff */
[----:B------:R1:W5:Y:S01]  /*08c0*/  LDG.E.U16 R31, desc[UR30][R8.64] ;  /* 0x0000001e081f7981 */ /* 0x000362000c1e1500 */
[----:B------:R-:W-:Y:S01]  /*08d0*/  LEA.HI.X.SX32 R15, R3, R22, 0x1, P1 ;  /* 0x00000016030f7211 */ /* 0x000fe200008f0eff */
[----:B------:R-:W-:Y:S01]  /*08e0*/  IMAD R3, R24, 0x2, R18 ;  /* 0x0000000218037824 */ /* 0x000fe200078e0212 */
[C---:B---3--:R-:W-:Y:S01]  /*08f0*/  LEA R12, P0, R18.reuse, R20, 0x1 ;  /* 0x00000014120c7211 */ /* 0x048fe200078008ff */
[----:B------:R3:W5:Y:S03]  /*0900*/  LDG.E.U16 R48, desc[UR30][R10.64] ;  /* 0x0000001e0a307981 */ /* 0x000766000c1e1500 */
[----:B------:R-:W-:Y:S01]  /*0910*/  LEA.HI.X.SX32 R13, R18, R22, 0x1, P0 ;  /* 0x00000016120d7211 */ /* 0x000fe200000f0eff */
[C---:B------:R-:W-:Y:S01]  /*0920*/  IMAD R5, R24.reuse, 0x2, R3 ;  /* 0x0000000218057824 */ /* 0x040fe200078e0203 */
[C---:B0-----:R-:W-:Y:S01]  /*0930*/  LEA R6, P0, R3.reuse, R20, 0x1 ;  /* 0x0000001403067211 */ /* 0x041fe200078008ff */
[----:B------:R-:W5:Y:S03]  /*0940*/  LDG.E.U16 R33, desc[UR30][R14.64] ;  /* 0x0000001e0e217981 */ /* 0x000f66000c1e1500 */
[----:B------:R-:W-:Y:S01]  /*0950*/  LEA.HI.X.SX32 R7, R3, R22, 0x1, P0 ;  /* 0x0000001603077211 */ /* 0x000fe200000f0eff */
[C---:B------:R-:W-:Y:S01]  /*0960*/  IMAD R3, R24.reuse, 0x2, R5 ;  /* 0x0000000218037824 */ /* 0x040fe200078e0205 */
[-C--:B-1----:R-:W-:Y:S01]  /*0970*/  LEA R8, P0, R5, R20.reuse, 0x1 ;  /* 0x0000001405087211 */ /* 0x082fe200078008ff */
[----:B------:R0:W5:Y:S02]  /*0980*/  LDG.E.U16 R50, desc[UR30][R12.64] ;  /* 0x0000001e0c327981 */ /* 0x000164000c1e1500 */
[----:B------:R-:W-:Y:S01]  /*0990*/  IMAD R18, R24, 0x2, R3 ;  /* 0x0000000218127824 */ /* 0x000fe200078e0203 */
[----:B------:R-:W-:Y:S01]  /*09a0*/  LEA R16, P1, R3, R20, 0x1 ;  /* 0x0000001403107211 */ /* 0x000fe200078208ff */
[----:B------:R1:W5:Y:S01]  /*09b0*/  LDG.E.U16 R35, desc[UR30][R6.64] ;  /* 0x0000001e06237981 */ /* 0x000362000c1e1500 */
[----:B------:R-:W-:-:S02]  /*09c0*/  LEA.HI.X.SX32 R9, R5, R22, 0x1, P0 ;  /* 0x0000001605097211 */ /* 0x000fc400000f0eff */
[----:B------:R-:W-:Y:S01]  /*09d0*/  LEA.HI.X.SX32 R17, R3, R22, 0x1, P1 ;  /* 0x0000001603117211 */ /* 0x000fe200008f0eff */
[----:B------:R-:W-:Y:S01]  /*09e0*/  IMAD R3, R24, 0x2, R18 ;  /* 0x0000000218037824 */ /* 0x000fe200078e0212 */
[----:B---3--:R-:W-:Y:S01]  /*09f0*/  LEA R10, P0, R18, R20, 0x1 ;  /* 0x00000014120a7211 */ /* 0x008fe200078008ff */
[----:B------:R3:W5:Y:S02]  /*0a00*/  LDG.E.U16 R52, desc[UR30][R8.64] ;  /* 0x0000001e08347981 */ /* 0x000764000c1e1500 */
[----:B------:R-:W-:Y:S01]  /*0a10*/  IMAD R5, R24, 0x2, R3 ;  /* 0x0000000218057824 */ /* 0x000fe200078e0203 */
[----:B------:R-:W-:Y:S01]  /*0a20*/  LEA.HI.X.SX32 R11, R18, R22, 0x1, P0 ;  /* 0x00000016120b7211 */ /* 0x000fe200000f0eff */
[----:B------:R-:W5:Y:S01]  /*0a30*/  LDG.E.U16 R37, desc[UR30][R16.64] ;  /* 0x0000001e10257981 */ /* 0x000f62000c1e1500 */
[----:B0-----:R-:W-:-:S03]  /*0a40*/  LEA R12, P0, R3, R20, 0x1 ;  /* 0x00000014030c7211 */ /* 0x001fc600078008ff */
[----:B------:R0:W5:Y:S01]  /*0a50*/  LDG.E.U16 R54, desc[UR30][R10.64] ;  /* 0x0000001e0a367981 */ /* 0x000162000c1e1500 */
[----:B------:R-:W-:Y:S02]  /*0a60*/  LEA.HI.X.SX32 R13, R3, R22, 0x1, P0 ;  /* 0x00000016030d7211 */ /* 0x000fe400000f0eff */
[C---:B------:R-:W-:Y:S02]  /*0a70*/  LEA R3, R24.reuse, R5, 0x1 ;  /* 0x0000000518037211 */ /* 0x040fe400078e08ff */
[-C--:B-1----:R-:W-:Y:S01]  /*0a80*/  LEA R6, P0, R5, R20.reuse, 0x1 ;  /* 0x0000001405067211 */ /* 0x082fe200078008ff */
[----:B------:R1:W5:Y:S01]  /*0a90*/  LDG.E.U16 R39, desc[UR30][R12.64] ;  /* 0x0000001e0c277981 */ /* 0x000362000c1e1500 */
[----:B------:R-:W-:Y:S01]  /*0aa0*/  LEA R14, P1, R3, R20, 0x1 ;  /* 0x00000014030e7211 */ /* 0x000fe200078208ff */
[C---:B------:R-:W-:Y:S01]  /*0ab0*/  IMAD R18, R24.reuse, 0x2, R3 ;  /* 0x0000000218127824 */ /* 0x040fe200078e0203 */
[-C--:B------:R-:W-:Y:S02]  /*0ac0*/  LEA.HI.X.SX32 R7, R5, R22.reuse, 0x1, P0 ;  /* 0x0000001605077211 */ /* 0x080fe400000f0eff */
        /* <DEDUP_REMOVED lines=12> */
[C---:B------:R-:W-:Y:S01]  /*0b90*/  IMAD R18, R24.reuse, 0x2, R3 ;  /* 0x0000000218127824 */ /* 0x040fe200078e0203 */
[C---:B------:R-:W-:Y:S01]  /*0ba0*/  LEA R16, P1, R3.reuse, R20, 0x1 ;  /* 0x0000001403107211 */ /* 0x040fe200078208ff */
[----:B------:R1:W5:Y:S03]  /*0bb0*/  LDG.E.U16 R43, desc[UR30][R10.64] ;  /* 0x0000001e0a2b7981 */ /* 0x000366000c1e1500 */
[-C--:B------:R-:W-:Y:S01]  /*0bc0*/  LEA.HI.X.SX32 R17, R3, R22.reuse, 0x1, P1 ;  /* 0x0000001603117211 */ /* 0x080fe200008f0eff */
[----:B------:R-:W-:Y:S01]  /*0bd0*/  IMAD R3, R24, 0x2, R18 ;  /* 0x0000000218037824 */ /* 0x000fe200078e0212 */
[----:B------:R-:W-:-:S02]  /*0be0*/  LEA.HI.X.SX32 R13, R5, R22, 0x1, P0 ;  /* 0x00000016050d7211 */ /* 0x000fc400000f0eff */
[----:B---3--:R-:W-:Y:S01]  /*0bf0*/  LEA R6, P0, R18, R20, 0x1 ;  /* 0x0000001412067211 */ /* 0x008fe200078008ff */
[----:B------:R-:W-:Y:S01]  /*0c00*/  IMAD R5, R24, 0x2, R3 ;  /* 0x0000000218057824 */ /* 0x000fe200078e0203 */
[----:B------:R-:W5:Y:S02]  /*0c10*/  LDG.E.U16 R17, desc[UR30][R16.64] ;  /* 0x0000001e10117981 */ /* 0x000f64000c1e1500 */
[----:B------:R-:W-:Y:S02]  /*0c20*/  LEA.HI.X.SX32 R7, R18, R22, 0x1, P0 ;  /* 0x0000001612077211 */ /* 0x000fe400000f0eff */
[C---:B0-----:R-:W-:Y:S01]  /*0c30*/  LEA R8, P0, R3.reuse, R20, 0x1 ;  /* 0x0000001403087211 */ /* 0x041fe200078008ff */
[----:B------:R0:W5:Y:S01]  /*0c40*/  LDG.E.U16 R62, desc[UR30][R12.64] ;  /* 0x0000001e0c3e7981 */ /* 0x000162000c1e1500 */
[----:B------:R-:W-:Y:S02]  /*0c50*/  LEA R18, R24, R5, 0x1 ;  /* 0x0000000518127211 */ /* 0x000fe400078e08ff */
[----:B------:R-:W-:Y:S01]  /*0c60*/  LEA.HI.X.SX32 R9, R3, R22, 0x1, P0 ;  /* 0x0000001603097211 */ /* 0x000fe200000f0eff */
[----:B------:R-:W5:Y:S01]  /*0c70*/  LDG.E.U16 R64, desc[UR30][R6.64] ;  /* 0x0000001e06407981 */ /* 0x000f62000c1e1500 */
[----:B-1----:R-:W-:Y:S01]  /*0c80*/  LEA R10, P0, R18, R20, 0x1 ;  /* 0x00000014120a7211 */ /* 0x002fe200078008ff */
[----:B0-----:R-:W-:-:S03]  /*0c90*/  IMAD R12, R4, R159, RZ ;  /* 0x0000009f040c7224 */ /* 0x001fc600078e02ff */
[----:B------:R-:W-:Y:S01]  /*0ca0*/  LEA.HI.X.SX32 R11, R18, R22, 0x1, P0 ;  /* 0x00000016120b7211 */ /* 0x000fe200000f0eff */
[----:B------:R0:W5:Y:S01]  /*0cb0*/  LDG.E.U16 R9, desc[UR30][R8.64] ;  /* 0x0000001e08097981 */ /* 0x000162000c1e1500 */
[----:B------:R-:W-:Y:S01]  /*0cc0*/  IMAD R16, R159, 0x2, R12 ;  /* 0x000000029f107824 */ /* 0x000fe200078e020c */
[----:B------:R-:W-:-:S03]  /*0cd0*/  LEA R14, P1, R5, R20, 0x1 ;  /* 0x00000014050e7211 */ /* 0x000fc600078208ff */
[----:B------:R-:W5:Y:S01]  /*0ce0*/  LDG.E.U16 R11, desc[UR30][R10.64] ;  /* 0x0000001e0a0b7981 */ /* 0x000f62000c1e1500 */
[----:B------:R-:W-:Y:S01]  /*0cf0*/  IMAD R18, R159, 0x2, R16 ;  /* 0x000000029f127824 */ /* 0x000fe200078e0210 */
[----:B------:R-:W-:-:S03]  /*0d00*/  LEA.HI.X.SX32 R15, R5, R22, 0x1, P1 ;  /* 0x00000016050f7211 */ /* 0x000fc600008f0eff */
[C---:B------:R-:W-:Y:S02]  /*0d10*/  IMAD R20, R159.reuse, 0x2, R18 ;  /* 0x000000029f147824 */ /* 0x040fe400078e0212 */
[----:B------:R1:W5:Y:S02]  /*0d20*/  LDG.E.U16 R66, desc[UR30][R14.64] ;  /* 0x0000001e0e427981 */ /* 0x000364000c1e1500 */
[----:B------:R-:W-:-:S04]  /*0d30*/  IMAD R22, R159, 0x2, R20 ;  /* 0x000000029f167824 */ /* 0x000fc800078e0214 */
[----:B0-----:R-:W-:-:S04]  /*0d40*/  IMAD R8, R159, 0x2, R22 ;  /* 0x000000029f087824 */ /* 0x001fc800078e0216 */
[----:B-1----:R-:W-:Y:S01]  /*0d50*/  IMAD R14, R159, 0x2, R8 ;  /* 0x000000029f0e7824 */ /* 0x002fe200078e0208 */
[----:B------:R-:W-:-:S03]  /*0d60*/  LOP3.LUT R3, R0, 0x3f, RZ, 0xc0, !PT ;  /* 0x0000003f00037812 */ /* 0x000fc600078ec0ff */
[----:B------:R-:W-:Y:S02]  /*0d70*/  IMAD R10, R159, 0x2, R14 ;  /* 0x000000029f0a7824 */ /* 0x000fe400078e020e */
[----:B--2---:R-:W-:-:S03]  /*0d80*/  IMAD R6, R3, UR4, RZ ;  /* 0x0000000403067c24 */ /* 0x004fc6000f8e02ff */
[C---:B------:R-:W-:Y:S01]  /*0d90*/  LEA R24, R159.reuse, R10, 0x1 ;  /* 0x0000000a9f187211 */ /* 0x040fe200078e08ff */
[----:B------:R-:W-:Y:S02]  /*0da0*/  IMAD R158, R158, UR10, RZ ;  /* 0x0000000a9e9e7c24 */ /* 0x000fe4000f8e02ff */
[----:B------:R-:W-:Y:S02]  /*0db0*/  IMAD.SHL.U32 R7, R6, 0x2, RZ ;  /* 0x0000000206077824 */ /* 0x000fe400078e00ff */
[C---:B------:R-:W-:Y:S02]  /*0dc0*/  IMAD R26, R159.reuse, 0x2, R24 ;  /* 0x000000029f1a7824 */ /* 0x040fe400078e0218 */
[----:B------:R-:W-:Y:S02]  /*0dd0*/  IMAD.SHL.U32 R5, R158, 0x2, RZ ;  /* 0x000000029e057824 */ /* 0x000fe400078e00ff */
[----:B------:R-:W-:Y:S01]  /*0de0*/  IMAD R28, R159, 0x2, R26 ;  /* 0x000000029f1c7824 */ /* 0x000fe200078e021a */
[----:B------:R-:W-:Y:S01]  /*0df0*/  SHF.R.U32.HI R13, RZ, 0x5, R0 ;  /* 0x00000005ff0d7819 */ /* 0x000fe20000011600 */
[----:B------:R-:W-:Y:S01]  /*0e00*/  IMAD.HI R6, R6, 0x2, RZ ;  /* 0x0000000206067827 */ /* 0x000fe200078e02ff */
[----:B------:R-:W-:-:S03]  /*0e10*/  IADD3 R7, P0, P1, R7, R68, R5 ;  /* 0x0000004407077210 */ /* 0x000fc6000791e005 */
[----:B------:R-:W-:Y:S01]  /*0e20*/  IMAD.HI R158, R158, 0x2, RZ ;  /* 0x000000029e9e7827 */ /* 0x000fe200078e02ff */
[----:B------:R-:W-:-:S03]  /*0e30*/  SHF.R.S32.HI R59, RZ, 0x6, R0 ;  /* 0x00000006ff3b7819 */ /* 0x000fc60000011400 */
[----:B------:R-:W-:Y:S01]  /*0e40*/  IMAD R30, R159, 0x2, R28 ;  /* 0x000000029f1e7824 */ /* 0x000fe200078e021c */
[----:B------:R-:W-:Y:S01]  /*0e50*/  R2UR UR18, R13 ;  /* 0x000000000d1272ca */ /* 0x000fe200000e0000 */
[----:B------:R-:W-:Y:S01]  /*0e60*/  IMAD.SHL.U32 R32, R3, 0x2, RZ ;  /* 0x0000000203207824 */ /* 0x000fe200078e00ff */
[----:B------:R-:W-:Y:S01]  /*0e70*/  IADD3.X R13, PT, PT, R6, R69, R158, P0, P1 ;  /* 0x00000045060d7210 */ /* 0x000fe200007e249e */
[----:B------:R-:W-:Y:S01]  /*0e80*/  IMAD R6, R159, 0x2, R30 ;  /* 0x000000029f067824 */ /* 0x000fe200078e021e */
[----:B------:R-:W-:Y:S02]  /*0e90*/  SGXT R59, R59, 0x1 ;  /* 0x000000013b3b781a */ /* 0x000fe40000000200 */
[----:B------:R-:W-:Y:S02]  /*0ea0*/  LEA R188, P0, R12, R7, 0x1 ;  /* 0x000000070cbc7211 */ /* 0x000fe400078008ff */
[----:B------:R-:W-:Y:S02]  /*0eb0*/  LOP3.LUT R59, R32, 0x90, R59, 0x78, !PT ;  /* 0x00000090203b7812 */ /* 0x000fe400078e783b */
[----:B------:R-:W-:-:S02]  /*0ec0*/  LEA R32, R159, R6, 0x1 ;  /* 0x000000069f207211 */ /* 0x000fc400078e08ff */
[----:B------:R-:W-:Y:S02]  /*0ed0*/  LEA R186, P1, R16, R7, 0x1 ;  /* 0x0000000710ba7211 */ /* 0x000fe400078208ff */
[----:B------:R-:W-:Y:S01]  /*0ee0*/  LEA.HI.X.SX32 R189, R12, R13, 0x1, P0 ;  /* 0x0000000d0cbd7211 */ /* 0x000fe200000f0eff */
[C---:B------:R-:W-:Y:S01]  /*0ef0*/  IMAD R12, R159.reuse, 0x2, R32 ;  /* 0x000000029f0c7824 */ /* 0x040fe200078e0220 */
[----:B------:R-:W-:Y:S02]  /*0f00*/  LEA R184, P0, R18, R7, 0x1 ;  /* 0x0000000712b87211 */ /* 0x000fe400078008ff */
[----:B------:R-:W-:Y:S01]  /*0f10*/  LEA.HI.X.SX32 R187, R16, R13, 0x1, P1 ;  /* 0x0000000d10bb7211 */ /* 0x000fe200008f0eff */
[C---:B------:R-:W-:Y:S01]  /*0f20*/  IMAD R16, R159.reuse, 0x2, R12 ;  /* 0x000000029f107824 */ /* 0x040fe200078e020c */
[----:B------:R-:W-:Y:S02]  /*0f30*/  LEA R182, P2, R20, R7, 0x1 ;  /* 0x0000000714b67211 */ /* 0x000fe400078408ff */
[----:B------:R-:W-:Y:S01]  /*0f40*/  LEA.HI.X.SX32 R185, R18, R13, 0x1, P0 ;  /* 0x0000000d12b97211 */ /* 0x000fe200000f0eff */
[----:B------:R-:W-:Y:S01]  /*0f50*/  IMAD R18, R159, 0x2, R16 ;  /* 0x000000029f127824 */ /* 0x000fe200078e0210 */
[----:B------:R-:W-:-:S02]  /*0f60*/  LEA R174, P1, R8, R7, 0x1 ;  /* 0x0000000708ae7211 */ /* 0x000fc400078208ff */
[----:B------:R-:W-:Y:S02]  /*0f70*/  LEA.HI.X.SX32 R183, R20, R13, 0x1, P2 ;  /* 0x0000000d14b77211 */ /* 0x000fe400010f0eff */
[-C--:B------:R-:W-:Y:S02]  /*0f80*/  LEA R180, P0, R22, R7.reuse, 0x1 ;  /* 0x0000000716b47211 */ /* 0x080fe400078008ff */
[----:B------:R-:W-:Y:S02]  /*0f90*/  LEA R172, P2, R14, R7, 0x1 ;  /* 0x000000070eac7211 */ /* 0x000fe400078408ff */
[-C--:B------:R-:W-:Y:S01]  /*0fa0*/  LEA.HI.X.SX32 R175, R8, R13.reuse, 0x1, P1 ;  /* 0x0000000d08af7211 */ /* 0x080fe200008f0eff */
[C---:B------:R-:W-:Y:S01]  /*0fb0*/  IMAD R8, R159.reuse, 0x2, R18 ;  /* 0x000000029f087824 */ /* 0x040fe200078e0212 */
[-C--:B------:R-:W-:Y:S02]  /*0fc0*/  LEA.HI.X.SX32 R181, R22, R13.reuse, 0x1, P0 ;  /* 0x0000000d16b57211 */ /* 0x080fe400000f0eff */
[----:B------:R-:W-:Y:S01]  /*0fd0*/  LEA.HI.X.SX32 R173, R14, R13, 0x1, P2 ;  /* 0x0000000d0ead7211 */ /* 0x000fe200010f0eff */
[----:B------:R-:W-:Y:S01]  /*0fe0*/  IMAD R14, R159, 0x2, R8 ;  /* 0x000000029f0e7824 */ /* 0x000fe200078e0208 */
[----:B------:R-:W-:-:S02]  /*0ff0*/  LEA R170, P0, R10, R7, 0x1 ;  /* 0x000000070aaa7211 */ /* 0x000fc400078008ff */
[----:B------:R-:W-:Y:S02]  /*1000*/  LEA R166, P2, R26, R7, 0x1 ;  /* 0x000000071aa67211 */ /* 0x000fe400078408ff */
[----:B------:R-:W-:Y:S01]  /*1010*/  LEA.HI.X.SX32 R171, R10, R13, 0x1, P0 ;  /* 0x0000000d0aab7211 */ /* 0x000fe200000f0eff */
[C---:B------:R-:W-:Y:S01]  /*1020*/  IMAD R10, R159.reuse, 0x2, R14 ;  /* 0x000000029f0a7824 */ /* 0x040fe200078e020e */
[----:B------:R-:W-:Y:S02]  /*1030*/  LEA R168, P1, R24, R7, 0x1 ;  /* 0x0000000718a87211 */ /* 0x000fe400078208ff */
[----:B------:R-:W-:Y:S01]  /*1040*/  LEA.HI.X.SX32 R167, R26, R13, 0x1, P2 ;  /* 0x0000000d1aa77211 */ /* 0x000fe200010f0eff */
[----:B------:R-:W-:Y:S01]  /*1050*/  IMAD R20, R159, 0x2, R10 ;  /* 0x000000029f147824 */ /* 0x000fe200078e020a */
[----:B------:R-:W-:Y:S02]  /*1060*/  LEA R160, P2, R6, R7, 0x1 ;  /* 0x0000000706a07211 */ /* 0x000fe400078408ff */
[----:B------:R-:W-:-:S02]  /*1070*/  LEA.HI.X.SX32 R169, R24, R13, 0x1, P1 ;  /* 0x0000000d18a97211 */ /* 0x000fc400008f0eff */
[----:B------:R-:W-:Y:S02]  /*1080*/  LEA R162, P1, R30, R7, 0x1 ;  /* 0x000000071ea27211 */ /* 0x000fe400078208ff */
[-C--:B------:R-:W-:Y:S02]  /*1090*/  LEA.HI.X.SX32 R161, R6, R13.reuse, 0x1, P2 ;  /* 0x0000000d06a17211 */ /* 0x080fe400010f0eff */
[C---:B------:R-:W-:Y:S02]  /*10a0*/  LEA R6, R159.reuse, R20, 0x1 ;  /* 0x000000149f067211 */ /* 0x040fe400078e08ff */
[----:B------:R-:W-:Y:S02]  /*10b0*/  LEA.HI.X.SX32 R163, R30, R13, 0x1, P1 ;  /* 0x0000000d1ea37211 */ /* 0x000fe400008f0eff */
[-C--:B------:R-:W-:Y:S01]  /*10c0*/  LEA R154, P1, R12, R7.reuse, 0x1 ;  /* 0x000000070c9a7211 */ /* 0x080fe200078208ff */
[----:B------:R-:W-:Y:S01]  /*10d0*/  IMAD R22, R159, 0x2, R6 ;  /* 0x000000029f167824 */ /* 0x000fe200078e0206 */
[----:B------:R-:W-:-:S02]  /*10e0*/  LEA R152, P2, R16, R7, 0x1 ;  /* 0x0000000710987211 */ /* 0x000fc400078408ff */
[----:B------:R-:W-:Y:S01]  /*10f0*/  LEA.HI.X.SX32 R155, R12, R13, 0x1, P1 ;  /* 0x0000000d0c9b7211 */ /* 0x000fe200008f0eff */
[C---:B------:R-:W-:Y:S01]  /*1100*/  IMAD R12, R159.reuse, 0x2, R22 ;  /* 0x000000029f0c7824 */ /* 0x040fe200078e0216 */
[----:B------:R-:W-:Y:S02]  /*1110*/  LEA R164, P0, R28, R7, 0x1 ;  /* 0x000000071ca47211 */ /* 0x000fe400078008ff */
[----:B------:R-:W-:Y:S01]  /*1120*/  LEA.HI.X.SX32 R153, R16, R13, 0x1, P2 ;  /* 0x0000000d10997211 */ /* 0x000fe200010f0eff */
[----:B------:R-:W-:Y:S01]  /*1130*/  IMAD R16, R159, 0x2, R12 ;  /* 0x000000029f107824 */ /* 0x000fe200078e020c */
[----:B------:R-:W-:Y:S02]  /*1140*/  LEA R148, P1, R8, R7, 0x1 ;  /* 0x0000000708947211 */ /* 0x000fe400078208ff */
[----:B------:R-:W-:Y:S02]  /*1150*/  LEA.HI.X.SX32 R165, R28, R13, 0x1, P0 ;  /* 0x0000000d1ca57211 */ /* 0x000fe400000f0eff */
[----:B------:R-:W-:-:S02]  /*1160*/  LEA R156, P0, R32, R7, 0x1 ;  /* 0x00000007209c7211 */ /* 0x000fc400078008ff */
[----:B------:R-:W-:Y:S02]  /*1170*/  LEA R146, P2, R14, R7, 0x1 ;  /* 0x000000070e927211 */ /* 0x000fe400078408ff */
[-C--:B------:R-:W-:Y:S01]  /*1180*/  LEA.HI.X.SX32 R149, R8, R13.reuse, 0x1, P1 ;  /* 0x0000000d08957211 */ /* 0x080fe200008f0eff */
[C---:B------:R-:W-:Y:S01]  /*1190*/  IMAD R8, R159.reuse, 0x2, R16 ;  /* 0x000000029f087824 */ /* 0x040fe200078e0210 */
[----:B------:R-:W-:Y:S02]  /*11a0*/  LEA.HI.X.SX32 R157, R32, R13, 0x1, P0 ;  /* 0x0000000d209d7211 */ /* 0x000fe400000f0eff */
        /* <DEDUP_REMOVED lines=14> */
[----:B------:R-:W-:Y:S02]  /*1290*/  LEA.HI.X.SX32 R137, R12, R13, 0x1, P1 ;  /* 0x0000000d0c897211 */ /* 0x000fe400008f0eff */
[C---:B------:R-:W-:Y:S02]  /*12a0*/  LEA R12, R159.reuse, R10, 0x1 ;  /* 0x0000000a9f0c7211 */ /* 0x040fe400078e08ff */
[----:B------:R-:W-:Y:S02]  /*12b0*/  LEA R138, P0, R22, R7, 0x1 ;  /* 0x00000007168a7211 */ /* 0x000fe400078008ff */
[-C--:B------:R-:W-:Y:S01]  /*12c0*/  LEA.HI.X.SX32 R135, R16, R13.reuse, 0x1, P2 ;  /* 0x0000000d10877211 */ /* 0x080fe200010f0eff */
[----:B------:R-:W-:Y:S01]  /*12d0*/  IMAD R16, R159, 0x2, R12 ;  /* 0x000000029f107824 */ /* 0x000fe200078e020c */
[----:B------:R-:W-:-:S02]  /*12e0*/  LEA.HI.X.SX32 R139, R22, R13, 0x1, P0 ;  /* 0x0000000d168b7211 */ /* 0x000fc400000f0eff */
[----:B----4-:R-:W-:Y:S01]  /*12f0*/  R2UR UR13, R45 ;  /* 0x000000002d0d72ca */ /* 0x010fe200000e0000 */
[----:B------:R-:W-:Y:S01]  /*1300*/  IMAD R5, R159, 0x2, R16 ;  /* 0x000000029f057824 */ /* 0x000fe200078e0210 */
[-C--:B------:R-:W-:Y:S02]  /*1310*/  LEA R132, P0, R8, R7.reuse, 0x1 ;  /* 0x0000000708847211 */ /* 0x080fe400078008ff */
[-C--:B------:R-:W-:Y:S02]  /*1320*/  LEA R130, P1, R14, R7.reuse, 0x1 ;  /* 0x000000070e827211 */ /* 0x080fe400078208ff */
[----:B------:R-:W-:Y:S02]  /*1330*/  LEA R128, P2, R6, R7, 0x1 ;  /* 0x0000000706807211 */ /* 0x000fe400078408ff */
[-C--:B------:R-:W-:Y:S02]  /*1340*/  LEA.HI.X.SX32 R133, R8, R13.reuse, 0x1, P0 ;  /* 0x0000000d08857211 */ /* 0x080fe400000f0eff */
[----:B------:R-:W-:-:S02]  /*1350*/  LEA.HI.X.SX32 R131, R14, R13, 0x1, P1 ;  /* 0x0000000d0e837211 */ /* 0x000fc400008f0eff */
[----:B------:R-:W-:Y:S02]  /*1360*/  LEA.HI.X.SX32 R129, R6, R13, 0x1, P2 ;  /* 0x0000000d06817211 */ /* 0x000fe400010f0eff */
[-C--:B------:R-:W-:Y:S02]  /*1370*/  LEA R126, P0, R10, R7.reuse, 0x1 ;  /* 0x000000070a7e7211 */ /* 0x080fe400078008ff */
[-C--:B------:R-:W-:Y:S02]  /*1380*/  LEA R124, P1, R12, R7.reuse, 0x1 ;  /* 0x000000070c7c7211 */ /* 0x080fe400078208ff */
[-C--:B------:R-:W-:Y:S02]  /*1390*/  LEA R122, P2, R16, R7.reuse, 0x1 ;  /* 0x00000007107a7211 */ /* 0x080fe400078408ff */
[----:B------:R-:W-:Y:S02]  /*13a0*/  LEA R120, P3, R5, R7, 0x1 ;  /* 0x0000000705787211 */ /* 0x000fe400078608ff */
[----:B------:R-:W-:-:S02]  /*13b0*/  LEA.HI.X.SX32 R127, R10, R13, 0x1, P0 ;  /* 0x0000000d0a7f7211 */ /* 0x000fc400000f0eff */
[-C--:B------:R-:W-:Y:S02]  /*13c0*/  LEA.HI.X.SX32 R125, R12, R13.reuse, 0x1, P1 ;  /* 0x0000000d0c7d7211 */ /* 0x080fe400008f0eff */
[-C--:B------:R-:W-:Y:S02]  /*13d0*/  LEA.HI.X.SX32 R123, R16, R13.reuse, 0x1, P2 ;  /* 0x0000000d107b7211 */ /* 0x080fe400010f0eff */
[----:B------:R-:W-:Y:S01]  /*13e0*/  LEA.HI.X.SX32 R121, R5, R13, 0x1, P3 ;  /* 0x0000000d05797211 */ /* 0x000fe200018f0eff */
[----:B------:R-:W-:Y:S06]  /*13f0*/  BRA.U UP1, `(.L_x_5) ;  /* 0x0000000101187547 */ /* 0x000fec000b800000 */
[----:B------:R-:W-:Y:S01]  /*1400*/  ELECT P0, URZ, PT ;  /* 0x0000000000ff782f */ /* 0x000fe20003800000 */
[----:B------:R-:W-:Y:S01]  /*1410*/  IMAD.MOV.U32 R5, RZ, RZ, 0x1 ;  /* 0x00000001ff057424 */ /* 0x000fe200078e00ff */
[----:B------:R-:W-:Y:S01]  /*1420*/  UMOV UR4, 0x40 ;  /* 0x0000004000047882 */ /* 0x000fe20000000000 */
[----:B------:R-:W-:Y:S01]  /*1430*/  UVIRTCOUNT.DEALLOC.SMPOOL 0x80 ;  /* 0x000000800000784c */ /* 0x000fe20000000000 */
[----:B------:R-:W-:-:S09]  /*1440*/  ULEA UR4, UR6, UR4, 0x18 ;  /* 0x0000000406047291 */ /* 0x000fd2000f8ec0ff */
[----:B------:R0:W-:Y:S03]  /*1450*/  @P0 STS.U8 [UR4], R5 ;  /* 0x00000005ff000988 */ /* 0x0001e60008000004 */
.L_x_5:
[----:B------:R-:W-:Y:S01]  /*1460*/  USHF.L.U32 UR4, UR18, 0x15, URZ ;  /* 0x0000001512047899 */ /* 0x000fe200080006ff */
[C---:B------:R-:W-:Y:S01]  /*1470*/  LOP3.LUT R58, R59.reuse, 0x20, RZ, 0x3c, !PT ;  /* 0x000000203b3a7812 */ /* 0x040fe200078e3cff */
[----:B-----5:R1:W-:Y:S01]  /*1480*/  STS.U16 [R59+UR11+0x1800], R56 ;  /* 0x001800383b007988 */ /* 0x0203e2000800040b */
[C---:B------:R-:W-:Y:S01]  /*1490*/  LOP3.LUT R57, R59.reuse, 0x40, RZ, 0x3c, !PT ;  /* 0x000000403b397812 */ /* 0x040fe200078e3cff */
[----:B------:R-:W-:Y:S01]  /*14a0*/  ULOP3.LUT UR4, UR4, 0x600000, URZ, 0xc0, !UPT ;  /* 0x0060000004047892 */ /* 0x000fe2000f8ec0ff */
[----:B------:R-:W-:Y:S01]  /*14b0*/  LOP3.LUT P6, RZ, R0, 0x7f, RZ, 0xc0, !PT ;  /* 0x0000007f00ff7812 */ /* 0x000fe200078cc0ff */
[----:B------:R-:W-:Y:S01]  /*14c0*/  STS.U16 [R59+UR11], R34 ;  /* 0x000000223b007988 */ /* 0x000fe2000800040b */
[----:B------:R-:W-:Y:S01]  /*14d0*/  UMOV UR8, 0x1 ;  /* 0x0000000100087882 */ /* 0x000fe20000000000 */
[----:B------:R-:W-:Y:S01]  /*14e0*/  UIADD3 UR15, UPT, UPT, UR13, UR4, URZ ;  /* 0x000000040d0f7290 */ /* 0x000fe2000fffe0ff */
[----:B------:R-:W-:Y:S01]  /*14f0*/  PRMT R8, RZ, 0x7610, R8 ;  /* 0x00007610ff087816 */ /* 0x000fe20000000008 */
[----:B------:R2:W-:Y:S01]  /*1500*/  STS.U16 [R59+UR11+0x400], R38 ;  /* 0x000400263b007988 */ /* 0x0005e2000800040b */
[----:B------:R-:W-:Y:S01]  /*1510*/  UIADD3 UR14, UPT, UPT, UR11, 0x8000, URZ ;  /* 0x000080000b0e7890 */ /* 0x000fe2000fffe0ff */
[----:B-1----:R-:W-:Y:S01]  /*1520*/  LOP3.LUT R56, R59, 0x60, RZ, 0x3c, !PT ;  /* 0x000000603b387812 */ /* 0x002fe200078e3cff */
[----:B------:R-:W-:Y:S01]  /*1530*/  UIADD3 UR36, UPT, UPT, UR12, 0x40, URZ ;  /* 0x000000400c247890 */ /* 0x000fe2000fffe0ff */
[----:B------:R-:W-:Y:S01]  /*1540*/  STS.U16 [R59+UR11+0x800], R42 ;  /* 0x0008002a3b007988 */ /* 0x000fe2000800040b */
[----:B------:R-:W-:Y:S01]  /*1550*/  PRMT R10, RZ, 0x7610, R10 ;  /* 0x00007610ff0a7816 */ /* 0x000fe2000000000a */
[----:B------:R-:W1:Y:S01]  /*1560*/  LDCU.64 UR6, c[0x0][0x3d0] ;  /* 0x00007a00ff0677ac */ /* 0x000e620008000a00 */
[----:B------:R-:W-:Y:S01]  /*1570*/  PRMT R16, RZ, 0x7610, R16 ;  /* 0x00007610ff107816 */ /* 0x000fe20000000010 */
[----:B------:R-:W-:Y:S01]  /*1580*/  STS.U16 [R59+UR11+0xc00], R46 ;  /* 0x000c002e3b007988 */ /* 0x000fe2000800040b */
[----:B------:R-:W-:Y:S01]  /*1590*/  ISETP.LT.AND P0, PT, RZ, UR36, PT ;  /* 0x00000024ff007c0c */ /* 0x000fe2000bf01270 */
[----:B------:R-:W-:Y:S01]  /*15a0*/  VOTEU.ALL UP2, P6 ;  /* 0x0000000000ff7886 */ /* 0x000fe20003040000 */
[----:B------:R-:W-:Y:S01]  /*15b0*/  VOTEU.ALL UP0, P6 ;  /* 0x0000000000ff7886 */ /* 0x000fe20003000000 */
[----:B------:R-:W-:Y:S01]  /*15c0*/  STS.U16 [R59+UR11+0x1000], R50 ;  /* 0x001000323b007988 */ /* 0x000fe2000800040b */
[----:B------:R-:W-:Y:S01]  /*15d0*/  PRMT R20, RZ, 0x7610, R20 ;  /* 0x00007610ff147816 */ /* 0x000fe20000000014 */
[----:B------:R-:W3:Y:S01]  /*15e0*/  LDC R88, c[0x0][0x3d8] ;  /* 0x0000f600ff587b82 */ /* 0x000ee20000000800 */
[----:B------:R-:W-:-:S04]  /*15f0*/  @!UP2 UIADD3 UR4, UPT, UPT, -UR8, 0x100000, URZ ;  /* 0x001000000804a890 */ /* 0x000fc8000fffe1ff */
[----:B------:R-:W-:Y:S02]  /*1600*/  @!UP2 USHF.L.U32 UR5, UR4, 0xb, URZ ;  /* 0x0000000b0405a899 */ /* 0x000fe400080006ff */
[----:B------:R-:W-:Y:S01]  /*1610*/  @!UP2 USHF.L.U32 UR4, UR4, 0x1, URZ ;  /* 0x000000010404a899 */ /* 0x000fe200080006ff */
[----:B------:R-:W-:Y:S01]  /*1620*/  STS.U16 [R59+UR11+0x1400], R54 ;  /* 0x001400363b007988 */ /* 0x000fe2000800040b */
[----:B------:R-:W-:Y:S01]  /*1630*/  PRMT R24, RZ, 0x7610, R24 ;  /* 0x00007610ff187816 */ /* 0x000fe20000000018 */
[----:B------:R-:W4:Y:S01]  /*1640*/  LDCU UR19, c[0x0][0x3a8] ;  /* 0x00007500ff1377ac */ /* 0x000f220008000800 */
[----:B------:R-:W-:Y:S01]  /*1650*/  PRMT R28, RZ, 0x7610, R28 ;  /* 0x00007610ff1c7816 */ /* 0x000fe2000000001c */
[----:B------:R-:W-:Y:S01]  /*1660*/  STS.U16 [R59+UR11+0x1c00], R64 ;  /* 0x001c00403b007988 */ /* 0x000fe2000800040b */
[----:B------:R-:W-:Y:S02]  /*1670*/  PRMT R32, RZ, 0x7610, R32 ;  /* 0x00007610ff207816 */ /* 0x000fe40000000020 */
[----:B--2---:R-:W-:Y:S01]  /*1680*/  PRMT R38, RZ, 0x7610, R38 ;  /* 0x00007610ff267816 */ /* 0x004fe20000000026 */
[----:B------:R2:W-:Y:S01]  /*1690*/  STS.U16 [R58+UR11+0x100], R19 ;  /* 0x000100133a007988 */ /* 0x0005e2000800040b */
[----:B------:R-:W-:-:S02]  /*16a0*/  PRMT R13, RZ, 0x7610, R13 ;  /* 0x00007610ff0d7816 */ /* 0x000fc4000000000d */
[----:B------:R-:W-:Y:S01]  /*16b0*/  PRMT R12, RZ, 0x7610, R12 ;  /* 0x00007610ff0c7816 */ /* 0x000fe2000000000c */
[----:B------:R0:W-:Y:S01]  /*16c0*/  STS.U16 [R58+UR11+0x500], R23 ;  /* 0x000500173a007988 */ /* 0x0001e2000800040b */
[----:B------:R-:W-:Y:S02]  /*16d0*/  PRMT R14, RZ, 0x7610, R14 ;  /* 0x00007610ff0e7816 */ /* 0x000fe4000000000e */
[----:B------:R-:W-:Y:S01]  /*16e0*/  PRMT R18, RZ, 0x7610, R18 ;  /* 0x00007610ff127816 */ /* 0x000fe20000000012 */
[----:B------:R0:W-:Y:S01]  /*16f0*/  STS.U16 [R58+UR11+0x900], R27 ;  /* 0x0009001b3a007988 */ /* 0x0001e2000800040b */
[----:B------:R-:W-:Y:S02]  /*1700*/  PRMT R22, RZ, 0x7610, R22 ;  /* 0x00007610ff167816 */ /* 0x000fe40000000016 */
[----:B------:R-:W-:Y:S01]  /*1710*/  PRMT R26, RZ, 0x7610, R26 ;  /* 0x00007610ff1a7816 */ /* 0x000fe2000000001a */
[----:B------:R1:W-:Y:S01]  /*1720*/  STS.U16 [R58+UR11+0xd00], R31 ;  /* 0x000d001f3a007988 */ /* 0x0003e2000800040b */
[----:B------:R-:W-:-:S02]  /*1730*/  PRMT R30, RZ, 0x7610, R30 ;  /* 0x00007610ff1e7816 */ /* 0x000fc4000000001e */
[----:B------:R-:W-:Y:S01]  /*1740*/  PRMT R34, RZ, 0x7610, R34 ;  /* 0x00007610ff227816 */ /* 0x000fe20000000022 */
[----:B------:R4:W-:Y:S01]  /*1750*/  STS.U16 [R58+UR11+0x1100], R35 ;  /* 0x001100233a007988 */ /* 0x0009e2000800040b */
[----:B------:R-:W-:Y:S02]  /*1760*/  PRMT R15, RZ, 0x7610, R15 ;  /* 0x00007610ff0f7816 */ /* 0x000fe4000000000f */
[----:B--2---:R-:W-:Y:S01]  /*1770*/  PRMT R19, RZ, 0x7610, R19 ;  /* 0x00007610ff137816 */ /* 0x004fe20000000013 */
[----:B------:R2:W-:Y:S01]  /*1780*/  STS.U16 [R58+UR11+0x1500], R39 ;  /* 0x001500273a007988 */ /* 0x0005e2000800040b */
[----:B0-----:R-:W-:Y:S02]  /*1790*/  PRMT R23, RZ, 0x7610, R23 ;  /* 0x00007610ff177816 */ /* 0x001fe40000000017 */
[----:B------:R-:W-:Y:S01]  /*17a0*/  PRMT R27, RZ, 0x7610, R27 ;  /* 0x00007610ff1b7816 */ /* 0x000fe2000000001b */
[----:B------:R-:W-:Y:S01]  /*17b0*/  STS.U16 [R58+UR11+0x1900], R43 ;  /* 0x0019002b3a007988 */ /* 0x000fe2000800040b */
[----:B-1----:R-:W-:-:S02]  /*17c0*/  PRMT R31, RZ, 0x7610, R31 ;  /* 0x00007610ff1f7816 */ /* 0x002fc4000000001f */
[----:B----4-:R-:W-:Y:S01]  /*17d0*/  PRMT R35, RZ, 0x7610, R35 ;  /* 0x00007610ff237816 */ /* 0x010fe20000000023 */
[----:B------:R0:W-:Y:S01]  /*17e0*/  STS.U16 [R58+UR11+0x1d00], R9 ;  /* 0x001d00093a007988 */ /* 0x0001e2000800040b */
[----:B--2---:R-:W-:-:S03]  /*17f0*/  PRMT R39, RZ, 0x7610, R39 ;  /* 0x00007610ff277816 */ /* 0x004fc60000000027 */
[----:B------:R-:W-:Y:S04]  /*1800*/  STS.U16 [R57+UR11+0x200], R36 ;  /* 0x0002002439007988 */ /* 0x000fe8000800040b */
[----:B------:R1:W-:Y:S01]  /*1810*/  STS.U16 [R57+UR11+0x600], R40 ;  /* 0x0006002839007988 */ /* 0x0003e2000800040b */
[----:B0-----:R-:W-:-:S03]  /*1820*/  PRMT R9, RZ, 0x7610, R9 ;  /* 0x00007610ff097816 */ /* 0x001fc60000000009 */
[----:B------:R-:W-:Y:S04]  /*1830*/  STS.U16 [R57+UR11+0xa00], R44 ;  /* 0x000a002c39007988 */ /* 0x000fe8000800040b */
[----:B------:R-:W-:Y:S01]  /*1840*/  STS.U16 [R57+UR11+0xe00], R48 ;  /* 0x000e003039007988 */ /* 0x000fe2000800040b */
[----:B-1----:R-:W-:-:S03]  /*1850*/  PRMT R40, RZ, 0x7610, R40 ;  /* 0x00007610ff287816 */ /* 0x002fc60000000028 */
[----:B------:R0:W-:Y:S04]  /*1860*/  STS.U16 [R57+UR11+0x1200], R52 ;  /* 0x0012003439007988 */ /* 0x0001e8000800040b */
[----:B------:R-:W-:Y:S04]  /*1870*/  STS.U16 [R57+UR11+0x1600], R60 ;  /* 0x0016003c39007988 */ /* 0x000fe8000800040b */
[----:B------:R-:W-:Y:S01]  /*1880*/  STS.U16 [R57+UR11+0x1a00], R62 ;  /* 0x001a003e39007988 */ /* 0x000fe2000800040b */
[----:B0-----:R-:W0:Y:S03]  /*1890*/  LDC.64 R52, c[0x0][0x390] ;  /* 0x0000e400ff347b82 */ /* 0x001e260000000a00 */
[----:B------:R-:W-:Y:S04]  /*18a0*/  STS.U16 [R57+UR11+0x1e00], R66 ;  /* 0x001e004239007988 */ /* 0x000fe8000800040b */
[----:B------:R1:W-:Y:S04]  /*18b0*/  STS.U16 [R56+UR11+0x300], R21 ;  /* 0x0003001538007988 */ /* 0x0003e8000800040b */
[----:B------:R2:W-:Y:S04]  /*18c0*/  STS.U16 [R56+UR11+0x700], R25 ;  /* 0x0007001938007988 */ /* 0x0005e8000800040b */
[----:B------:R4:W-:Y:S01]  /*18d0*/  STS.U16 [R56+UR11+0xb00], R29 ;  /* 0x000b001d38007988 */ /* 0x0009e2000800040b */
[----:B-1----:R-:W-:-:S03]  /*18e0*/  PRMT R21, RZ, 0x7610, R21 ;  /* 0x00007610ff157816 */ /* 0x002fc60000000015 */
[----:B------:R1:W-:Y:S01]  /*18f0*/  STS.U16 [R56+UR11+0xf00], R33 ;  /* 0x000f002138007988 */ /* 0x0003e2000800040b */
[----:B--2---:R-:W-:-:S03]  /*1900*/  PRMT R25, RZ, 0x7610, R25 ;  /* 0x00007610ff197816 */ /* 0x004fc60000000019 */
[----:B------:R-:W-:Y:S01]  /*1910*/  STS.U16 [R56+UR11+0x1300], R37 ;  /* 0x0013002538007988 */ /* 0x000fe2000800040b */
[----:B----4-:R-:W-:-:S03]  /*1920*/  PRMT R29, RZ, 0x7610, R29 ;  /* 0x00007610ff1d7816 */ /* 0x010fc6000000001d */
[----:B------:R2:W-:Y:S01]  /*1930*/  STS.U16 [R56+UR11+0x1700], R41 ;  /* 0x0017002938007988 */ /* 0x0005e2000800040b */
[----:B-1----:R-:W-:-:S03]  /*1940*/  PRMT R33, RZ, 0x7610, R33 ;  /* 0x00007610ff217816 */ /* 0x002fc60000000021 */
[----:B------:R1:W-:Y:S04]  /*1950*/  STS.U16 [R56+UR11+0x1b00], R17 ;  /* 0x001b001138007988 */ /* 0x0003e8000800040b */
[----:B------:R4:W-:Y:S01]  /*1960*/  STS.U16 [R56+UR11+0x1f00], R11 ;  /* 0x001f000b38007988 */ /* 0x0009e2000800040b */
[----:B--2---:R-:W-:Y:S01]  /*1970*/  PRMT R41, RZ, 0x7610, R41 ;  /* 0x00007610ff297816 */ /* 0x004fe20000000029 */
[----:B------:R-:W-:Y:S01]  /*1980*/  STTM.16dp32bit_t0_t15.x32 tmem[UR15], RZ ;  /* 0x000000ff000079ed */ /* 0x000fe20008a8000f */
[----:B------:R-:W-:Y:S01]  /*1990*/  STTM.16dp32bit_t16_t31.x32 tmem[UR15+0x20], RZ ;  /* 0x000020ff000079ed */ /* 0x000fe20008aa000f */
[----:B------:R-:W2:Y:S02]  /*19a0*/  FENCE.VIEW.ASYNC.T ;  /* 0x00000000000073c6 */ /* 0x000ea40000000200 */
[----:B--2---:R-:W-:Y:S01]  /*19b0*/  BAR.SYNC.DEFER_BLOCKING 0x0 ;  /* 0x0000000000007b1d */ /* 0x004fe20000010000 */
[----:B-1----:R-:W-:-:S02]  /*19c0*/  PRMT R17, RZ, 0x7610, R17 ;  /* 0x00007610ff117816 */ /* 0x002fc40000000011 */
[----:B----4-:R-:W-:-:S03]  /*19d0*/  PRMT R11, RZ, 0x7610, R11 ;  /* 0x00007610ff0b7816 */ /* 0x010fc6000000000b */
[----:B------:R-:W1:Y:S02]  /*19e0*/  FENCE.VIEW.ASYNC.S ;  /* 0x00000000000073c6 */ /* 0x000e640000000000 */
[----:B-1----:R1:W2:Y:S02]  /*19f0*/  @!UP0 SYNCS.EXCH.64 URZ, [UR14], UR4 ;  /* 0x000000040eff85b2 */ /* 0x0022a40008000100 */
[----:B--2---:R-:W-:Y:S06]  /*1a00*/  BAR.SYNC.DEFER_BLOCKING 0x0 ;  /* 0x0000000000007b1d */ /* 0x004fec0000010000 */
[----:B------:R-:W2:Y:S04]  /*1a10*/  @P0 LDG.E.U16 R8, desc[UR30][R188.64] ;  /* 0x0000001ebc080981 */ /* 0x000ea8000c1e1500 */
[----:B------:R-:W4:Y:S04]  /*1a20*/  @P0 LDG.E.U16 R10, desc[UR30][R180.64] ;  /* 0x0000001eb40a0981 */ /* 0x000f28000c1e1500 */
        /* <DEDUP_REMOVED lines=29> */
[----:B------:R-:W4:Y:S01]  /*1c00*/  @P0 LDG.E.U16 R35, desc[UR30][R128.64] ;  /* 0x0000001e80230981 */ /* 0x000f22000c1e1500 */
[----:B------:R-:W-:Y:S01]  /*1c10*/  UIMAD UR6, UR10, UR6, URZ ;  /* 0x000000060a0672a4 */ /* 0x000fe2000f8e02ff */
[----:B------:R-:W-:Y:S01]  /*1c20*/  IMAD R6, R3, UR7, RZ ;  /* 0x0000000703067c24 */ /* 0x000fe2000f8e02ff */
[----:B------:R-:W-:-:S02]  /*1c30*/  LOP3.LUT R37, R0, 0xf, RZ, 0xc0, !PT ;  /* 0x0000000f00257812 */ /* 0x000fc400078ec0ff */
[C---:B------:R-:W-:Y:S02]  /*1c40*/  LOP3.LUT R36, R0.reuse, 0x60, RZ, 0xc0, !PT ;  /* 0x0000006000247812 */ /* 0x040fe400078ec0ff */
[----:B------:R-:W-:Y:S01]  /*1c50*/  LOP3.LUT R3, R0, 0x10, RZ, 0xc0, !PT ;  /* 0x0000001000037812 */ /* 0x000fe200078ec0ff */
[----:B-1----:R-:W-:Y:S01]  /*1c60*/  USHF.L.U32 UR4, UR6, 0x1, URZ ;  /* 0x0000000106047899 */ /* 0x002fe200080006ff */
[----:B------:R-:W-:Y:S01]  /*1c70*/  IMAD.SHL.U32 R5, R6, 0x2, RZ ;  /* 0x0000000206057824 */ /* 0x000fe200078e00ff */
[----:B------:R-:W-:Y:S02]  /*1c80*/  LEA.HI R54, R36, R37, RZ, 0x1f ;  /* 0x0000002524367211 */ /* 0x000fe400078ff8ff */
[----:B------:R-:W-:Y:S02]  /*1c90*/  IMAD.SHL.U32 R55, R3, 0x2, RZ ;  /* 0x0000000203377824 */ /* 0x000fe400078e00ff */
[----:B0-----:R-:W-:Y:S01]  /*1ca0*/  IADD3 R52, P1, P3, R5, UR4, R52 ;  /* 0x0000000405347c10 */ /* 0x001fe2000fb3e034 */
[----:B------:R-:W-:-:S02]  /*1cb0*/  VIADD R54, R54, UR12 ;  /* 0x0000000c36367c36 */ /* 0x000fc40008000000 */
[----:B------:R-:W-:Y:S01]  /*1cc0*/  VIADD R5, R55, 0x2 ;  /* 0x0000000237057836 */ /* 0x000fe20000000000 */
[----:B------:R-:W-:Y:S01]  /*1cd0*/  UIMAD.WIDE UR4, UR6, 0x2, URZ ;  /* 0x00000002060478a5 */ /* 0x000fe2000f8e02ff */
[----:B---3--:R-:W-:Y:S01]  /*1ce0*/  IMAD R4, R4, R88, RZ ;  /* 0x0000005804047224 */ /* 0x008fe200078e02ff */
[----:B------:R-:W-:-:S04]  /*1cf0*/  @!UP2 UIADD3 UR16, UPT, UPT, -UR8, 0x100000, URZ ;  /* 0x001000000810a890 */ /* 0x000fc8000fffe1ff */
[----:B------:R-:W-:Y:S02]  /*1d00*/  @!UP2 USHF.L.U32 UR17, UR16, 0xb, URZ ;  /* 0x0000000b1011a899 */ /* 0x000fe400080006ff */
[----:B------:R-:W-:Y:S01]  /*1d10*/  @!UP2 USHF.L.U32 UR16, UR16, 0x1, URZ ;  /* 0x000000011010a899 */ /* 0x000fe200080006ff */
[----:B------:R-:W-:Y:S01]  /*1d20*/  IMAD.HI R6, R6, 0x2, RZ ;  /* 0x0000000206067827 */ /* 0x000fe200078e02ff */
[----:B------:R-:W-:-:S03]  /*1d30*/  ISETP.GE.AND P5, PT, R54, R5, PT ;  /* 0x000000053600720c */ /* 0x000fc60003fa6270 */
[----:B------:R-:W-:Y:S01]  /*1d40*/  IMAD R5, R88, 0x2, R4 ;  /* 0x0000000258057824 */ /* 0x000fe200078e0204 */
[----:B------:R-:W-:Y:S02]  /*1d50*/  IADD3 R7, PT, PT, R55, 0x3, RZ ;  /* 0x0000000337077810 */ /* 0x000fe40007ffe0ff */
[----:B------:R-:W-:Y:S01]  /*1d60*/  IADD3.X R90, PT, PT, R6, UR5, R53, P1, P3 ;  /* 0x00000005065a7c10 */ /* 0x000fe20008fe6435 */
[----:B------:R-:W-:Y:S01]  /*1d70*/  IMAD R6, R88, 0x2, R5 ;  /* 0x0000000258067824 */ /* 0x000fe200078e0205 */
[----:B------:R-:W-:Y:S01]  /*1d80*/  VOTEU.ALL UP0, P6 ;  /* 0x0000000000ff7886 */ /* 0x000fe20003000000 */
[----:B------:R-:W-:Y:S02]  /*1d90*/  ISETP.GE.AND P2, PT, R54, R7, PT ;  /* 0x000000073600720c */ /* 0x000fe40003f46270 */
[----:B------:R-:W-:Y:S02]  /*1da0*/  IMAD R7, R88, 0x2, R6 ;  /* 0x0000000258077824 */ /* 0x000fe400078e0206 */
[----:B------:R0:W1:Y:S01]  /*1db0*/  @!UP0 SYNCS.EXCH.64 URZ, [UR11+0x8008], UR16 ;  /* 0x008008100bff85b2 */ /* 0x0000620008000100 */
[----:B------:R-:W-:-:S02]  /*1dc0*/  LEA R118, P3, R4, R52, 0x1 ;  /* 0x0000003404767211 */ /* 0x000fc400078608ff */
[C---:B------:R-:W-:Y:S02]  /*1dd0*/  LEA R116, P1, R5.reuse, R52, 0x1 ;  /* 0x0000003405747211 */ /* 0x040fe400078208ff */
[----:B------:R-:W-:Y:S02]  /*1de0*/  LEA.HI.X.SX32 R119, R4, R90, 0x1, P3 ;  /* 0x0000005a04777211 */ /* 0x000fe400018f0eff */
[C---:B------:R-:W-:Y:S02]  /*1df0*/  LEA R114, P3, R6.reuse, R52, 0x1 ;  /* 0x0000003406727211 */ /* 0x040fe400078608ff */
[----:B------:R-:W-:Y:S02]  /*1e00*/  LEA.HI.X.SX32 R117, R5, R90, 0x1, P1 ;  /* 0x0000005a05757211 */ /* 0x000fe400008f0eff */
[----:B------:R-:W-:Y:S02]  /*1e10*/  LEA R112, P4, R7, R52, 0x1 ;  /* 0x0000003407707211 */ /* 0x000fe400078808ff */
[----:B------:R-:W-:-:S02]  /*1e20*/  LEA.HI.X.SX32 R115, R6, R90, 0x1, P3 ;  /* 0x0000005a06737211 */ /* 0x000fc400018f0eff */
[----:B------:R-:W-:Y:S01]  /*1e30*/  LEA.HI.X.SX32 R113, R7, R90, 0x1, P4 ;  /* 0x0000005a07717211 */ /* 0x000fe200020f0eff */
[----:B------:R-:W-:-:S04]  /*1e40*/  @!UP2 UIADD3 UR4, UPT, UPT, -UR8, 0x100000, URZ ;  /* 0x001000000804a890 */ /* 0x000fc8000fffe1ff */
[----:B------:R-:W-:Y:S02]  /*1e50*/  @!UP2 USHF.L.U32 UR5, UR4, 0xb, URZ ;  /* 0x0000000b0405a899 */ /* 0x000fe400080006ff */
[----:B------:R-:W-:Y:S01]  /*1e60*/  @!UP2 USHF.L.U32 UR4, UR4, 0x1, URZ ;  /* 0x000000010404a899 */ /* 0x000fe200080006ff */
[----:B------:R-:W-:Y:S01]  /*1e70*/  VOTEU.ALL UP0, P6 ;  /* 0x0000000000ff7886 */ /* 0x000fe20003000000 */
[----:B------:R-:W-:Y:S02]  /*1e80*/  UIADD3 UR6, UPT, UPT, UR11, 0x4000, URZ ;  /* 0x000040000b067890 */ /* 0x000fe4000fffe0ff */
[----:B------:R-:W-:Y:S01]  /*1e90*/  UIADD3 UR20, UPT, UPT, UR13, 0x100000, URZ ;  /* 0x001000000d147890 */ /* 0x000fe2000fffe0ff */
[----:B------:R-:W-:Y:S01]  /*1ea0*/  VIADD R53, R55, 0x4 ;  /* 0x0000000437357836 */ /* 0x000fe20000000000 */
[----:B--2---:R2:W-:Y:S04]  /*1eb0*/  STS.U16 [R59+UR11+0x2000], R8 ;  /* 0x002000083b007988 */ /* 0x0045e8000800040b */
[----:B----4-:R-:W-:Y:S04]  /*1ec0*/  STS.U16 [R59+UR11+0x2400], R10 ;  /* 0x0024000a3b007988 */ /* 0x010fe8000800040b */
[----:B------:R-:W-:Y:S01]  /*1ed0*/  STS.U16 [R59+UR11+0x2800], R16 ;  /* 0x002800103b007988 */ /* 0x000fe2000800040b */
[----:B--2---:R-:W-:-:S03]  /*1ee0*/  IMAD R8, R88, 0x2, R7 ;  /* 0x0000000258087824 */ /* 0x004fc600078e0207 */
[----:B------:R-:W-:Y:S04]  /*1ef0*/  STS.U16 [R59+UR11+0x2c00], R20 ;  /* 0x002c00143b007988 */ /* 0x000fe8000800040b */
[----:B------:R-:W-:Y:S04]  /*1f00*/  STS.U16 [R59+UR11+0x3000], R24 ;  /* 0x003000183b007988 */ /* 0x000fe8000800040b */
[----:B------:R-:W-:Y:S04]  /*1f10*/  STS.U16 [R59+UR11+0x3400], R28 ;  /* 0x0034001c3b007988 */ /* 0x000fe8000800040b */
[----:B------:R-:W-:Y:S04]  /*1f20*/  STS.U16 [R59+UR11+0x3800], R32 ;  /* 0x003800203b007988 */ /* 0x000fe8000800040b */
[----:B------:R-:W-:Y:S04]  /*1f30*/  STS.U16 [R59+UR11+0x3c00], R38 ;  /* 0x003c00263b007988 */ /* 0x000fe8000800040b */
[----:B------:R2:W-:Y:S02]  /*1f40*/  STS.U16 [R58+UR11+0x2100], R9 ;  /* 0x002100093a007988 */ /* 0x0005e4000800040b */
[----:B--2---:R-:W-:-:S02]  /*1f50*/  IMAD R9, R88, 0x2, R8 ;  /* 0x0000000258097824 */ /* 0x004fc400078e0208 */
[----:B------:R2:W-:Y:S02]  /*1f60*/  STS.U16 [R58+UR11+0x2500], R11 ;  /* 0x0025000b3a007988 */ /* 0x0005e4000800040b */
[C---:B------:R-:W-:Y:S02]  /*1f70*/  IMAD R10, R88.reuse, 0x2, R9 ;  /* 0x00000002580a7824 */ /* 0x040fe400078e0209 */
[----:B------:R-:W-:Y:S02]  /*1f80*/  STS.U16 [R58+UR11+0x2900], R13 ;  /* 0x0029000d3a007988 */ /* 0x000fe4000800040b */
[C---:B--2---:R-:W-:Y:S02]  /*1f90*/  IMAD R11, R88.reuse, 0x2, R10 ;  /* 0x00000002580b7824 */ /* 0x044fe400078e020a */
[----:B------:R-:W-:Y:S04]  /*1fa0*/  STS.U16 [R58+UR11+0x2d00], R21 ;  /* 0x002d00153a007988 */ /* 0x000fe8000800040b */
[----:B------:R-:W-:Y:S04]  /*1fb0*/  STS.U16 [R58+UR11+0x3100], R25 ;  /* 0x003100193a007988 */ /* 0x000fe8000800040b */
[----:B------:R-:W-:Y:S04]  /*1fc0*/  STS.U16 [R58+UR11+0x3500], R29 ;  /* 0x0035001d3a007988 */ /* 0x000fe8000800040b */
[----:B------:R-:W-:Y:S04]  /*1fd0*/  STS.U16 [R58+UR11+0x3900], R33 ;  /* 0x003900213a007988 */ /* 0x000fe8000800040b */
[----:B------:R-:W-:Y:S04]  /*1fe0*/  STS.U16 [R58+UR11+0x3d00], R39 ;  /* 0x003d00273a007988 */ /* 0x000fe8000800040b */
[----:B------:R2:W-:Y:S02]  /*1ff0*/  STS.U16 [R57+UR11+0x2200], R12 ;  /* 0x0022000c39007988 */ /* 0x0005e4000800040b */
[----:B--2---:R-:W-:-:S02]  /*2000*/  LEA R12, R88, R11, 0x1 ;  /* 0x0000000b580c7211 */ /* 0x004fc400078e08ff */
[----:B------:R2:W-:Y:S03]  /*2010*/  STS.U16 [R57+UR11+0x2600], R14 ;  /* 0x0026000e39007988 */ /* 0x0005e6000800040b */
[----:B------:R-:W-:-:S04]  /*2020*/  IMAD R13, R88, 0x2, R12 ;  /* 0x00000002580d7824 */ /* 0x000fc800078e020c */
[----:B--2---:R-:W-:-:S04]  /*2030*/  IMAD R14, R88, 0x2, R13 ;  /* 0x00000002580e7824 */ /* 0x004fc800078e020d */
[----:B------:R-:W-:-:S04]  /*2040*/  IMAD R4, R88, 0x2, R14 ;  /* 0x0000000258047824 */ /* 0x000fc800078e020e */
[----:B------:R-:W-:Y:S01]  /*2050*/  IMAD R5, R88, 0x2, R4 ;  /* 0x0000000258057824 */ /* 0x000fe200078e0204 */
[----:B------:R-:W-:-:S03]  /*2060*/  LEA R110, P1, R8, R52, 0x1 ;  /* 0x00000034086e7211 */ /* 0x000fc600078208ff */
[----:B------:R-:W-:Y:S01]  /*2070*/  IMAD R6, R88, 0x2, R5 ;  /* 0x0000000258067824 */ /* 0x000fe200078e0205 */
[----:B------:R-:W-:-:S03]  /*2080*/  LEA R108, P3, R9, R52, 0x1 ;  /* 0x00000034096c7211 */ /* 0x000fc600078608ff */
[----:B------:R-:W-:Y:S01]  /*2090*/  IMAD R7, R88, 0x2, R6 ;  /* 0x0000000258077824 */ /* 0x000fe200078e0206 */
[----:B------:R-:W-:-:S03]  /*20a0*/  LEA.HI.X.SX32 R111, R8, R90, 0x1, P1 ;  /* 0x0000005a086f7211 */ /* 0x000fc600008f0eff */
[----:B------:R-:W-:Y:S01]  /*20b0*/  IMAD R8, R88, 0x2, R7 ;  /* 0x0000000258087824 */ /* 0x000fe200078e0207 */
[----:B------:R-:W-:Y:S02]  /*20c0*/  LEA R106, P4, R10, R52, 0x1 ;  /* 0x000000340a6a7211 */ /* 0x000fe400078808ff */
[----:B------:R-:W-:Y:S02]  /*20d0*/  LEA.HI.X.SX32 R109, R9, R90, 0x1, P3 ;  /* 0x0000005a096d7211 */ /* 0x000fe400018f0eff */
[----:B------:R-:W-:Y:S02]  /*20e0*/  LEA R102, P3, R12, R52, 0x1 ;  /* 0x000000340c667211 */ /* 0x000fe400078608ff */
[----:B------:R-:W-:Y:S02]  /*20f0*/  LEA R9, R88, R8, 0x1 ;  /* 0x0000000858097211 */ /* 0x000fe400078e08ff */
[----:B------:R-:W-:Y:S02]  /*2100*/  LEA.HI.X.SX32 R107, R10, R90, 0x1, P4 ;  /* 0x0000005a0a6b7211 */ /* 0x000fe400020f0eff */
[----:B------:R-:W-:-:S02]  /*2110*/  LEA R104, P1, R11, R52, 0x1 ;  /* 0x000000340b687211 */ /* 0x000fc400078208ff */
[----:B------:R-:W-:Y:S02]  /*2120*/  LEA R100, P4, R13, R52, 0x1 ;  /* 0x000000340d647211 */ /* 0x000fe400078808ff */
[----:B------:R-:W-:Y:S01]  /*2130*/  LEA.HI.X.SX32 R103, R12, R90, 0x1, P3 ;  /* 0x0000005a0c677211 */ /* 0x000fe200018f0eff */
[----:B------:R-:W-:Y:S01]  /*2140*/  IMAD R10, R88, 0x2, R9 ;  /* 0x00000002580a7824 */ /* 0x000fe200078e0209 */
[----:B------:R-:W-:Y:S02]  /*2150*/  LEA R84, P3, R4, R52, 0x1 ;  /* 0x0000003404547211 */ /* 0x000fe400078608ff */
[-C--:B------:R-:W-:Y:S02]  /*2160*/  LEA.HI.X.SX32 R105, R11, R90.reuse, 0x1, P1 ;  /* 0x0000005a0b697211 */ /* 0x080fe400008f0eff */
[----:B------:R-:W-:Y:S02]  /*2170*/  LEA.HI.X.SX32 R101, R13, R90, 0x1, P4 ;  /* 0x0000005a0d657211 */ /* 0x000fe400020f0eff */
[----:B------:R-:W-:-:S02]  /*2180*/  LEA R98, P1, R14, R52, 0x1 ;  /* 0x000000340e627211 */ /* 0x000fc400078208ff */
[C---:B------:R-:W-:Y:S02]  /*2190*/  LEA R82, P4, R5.reuse, R52, 0x1 ;  /* 0x0000003405527211 */ /* 0x040fe400078808ff */
[-C--:B------:R-:W-:Y:S01]  /*21a0*/  LEA.HI.X.SX32 R85, R4, R90.reuse, 0x1, P3 ;  /* 0x0000005a04557211 */ /* 0x080fe200018f0eff */
[----:B------:R-:W-:Y:S01]  /*21b0*/  IMAD R4, R88, 0x2, R10 ;  /* 0x0000000258047824 */ /* 0x000fe200078e020a */
[-C--:B------:R-:W-:Y:S02]  /*21c0*/  LEA.HI.X.SX32 R99, R14, R90.reuse, 0x1, P1 ;  /* 0x0000005a0e637211 */ /* 0x080fe400008f0eff */
[----:B------:R-:W-:Y:S01]  /*21d0*/  LEA.HI.X.SX32 R83, R5, R90, 0x1, P4 ;  /* 0x0000005a05537211 */ /* 0x000fe200020f0eff */
[----:B------:R-:W-:Y:S01]  /*21e0*/  IMAD R5, R88, 0x2, R4 ;  /* 0x0000000258057824 */ /* 0x000fe200078e0204 */
[-C--:B------:R-:W-:Y:S02]  /*21f0*/  LEA R80, P1, R6, R52.reuse, 0x1 ;  /* 0x0000003406507211 */ /* 0x080fe400078208ff */
[----:B------:R-:W-:-:S02]  /*2200*/  LEA R78, P3, R7, R52, 0x1 ;  /* 0x00000034074e7211 */ /* 0x000fc400078608ff */
[----:B------:R-:W-:Y:S01]  /*2210*/  LEA.HI.X.SX32 R81, R6, R90, 0x1, P1 ;  /* 0x0000005a06517211 */ /* 0x000fe200008f0eff */
[----:B------:R-:W-:Y:S01]  /*2220*/  IMAD R6, R88, 0x2, R5 ;  /* 0x0000000258067824 */ /* 0x000fe200078e0205 */
[----:B------:R-:W-:Y:S02]  /*2230*/  LEA R76, P4, R8, R52, 0x1 ;  /* 0x00000034084c7211 */ /* 0x000fe400078808ff */
[-C--:B------:R-:W-:Y:S01]  /*2240*/  LEA.HI.X.SX32 R79, R7, R90.reuse, 0x1, P3 ;  /* 0x0000005a074f7211 */ /* 0x080fe200018f0eff */
[----:B------:R-:W-:Y:S01]  /*2250*/  IMAD R7, R88, 0x2, R6 ;  /* 0x0000000258077824 */ /* 0x000fe200078e0206 */
[----:B------:R-:W-:-:S03]  /*2260*/  LEA.HI.X.SX32 R77, R8, R90, 0x1, P4 ;  /* 0x0000005a084d7211 */ /* 0x000fc600020f0eff */
[----:B------:R-:W-:Y:S01]  /*2270*/  IMAD R8, R88, 0x2, R7 ;  /* 0x0000000258087824 */ /* 0x000fe200078e0207 */
[----:B------:R-:W-:-:S03]  /*2280*/  LEA R74, P3, R9, R52, 0x1 ;  /* 0x00000034094a7211 */ /* 0x000fc600078608ff */
[----:B------:R-:W-:Y:S01]  /*2290*/  IMAD R39, R88, 0x2, R8 ;  /* 0x0000000258277824 */ /* 0x000fe200078e0208 */
[----:B------:R-:W-:Y:S01]  /*22a0*/  STS.U16 [R57+UR11+0x2a00], R18 ;  /* 0x002a001239007988 */ /* 0x000fe2000800040b */
[----:B------:R-:W-:Y:S02]  /*22b0*/  LEA R72, P4, R10, R52, 0x1 ;  /* 0x000000340a487211 */ /* 0x000fe400078808ff */
[----:B------:R-:W-:Y:S01]  /*22c0*/  ISETP.EQ.U32.AND P1, PT, RZ, UR18, P0 ;  /* 0x00000012ff007c0c */ /* 0x000fe20008722070 */
[----:B------:R-:W-:Y:S01]  /*22d0*/  STS.U16 [R57+UR11+0x2e00], R22 ;  /* 0x002e001639007988 */ /* 0x000fe2000800040b */
[----:B------:R-:W-:Y:S02]  /*22e0*/  LEA.HI.X.SX32 R75, R9, R90, 0x1, P3 ;  /* 0x0000005a094b7211 */ /* 0x000fe400018f0eff */
[----:B------:R-:W-:Y:S01]  /*22f0*/  LEA R70, P3, R4, R52, 0x1 ;  /* 0x0000003404467211 */ /* 0x000fe200078608ff */
[----:B------:R-:W-:Y:S04]  /*2300*/  STS.U16 [R57+UR11+0x3200], R26 ;  /* 0x0032001a39007988 */ /* 0x000fe8000800040b */
[----:B------:R-:W-:Y:S04]  /*2310*/  STS.U16 [R57+UR11+0x3600], R30 ;  /* 0x0036001e39007988 */ /* 0x000fe8000800040b */
[----:B------:R-:W-:Y:S04]  /*2320*/  STS.U16 [R57+UR11+0x3a00], R34 ;  /* 0x003a002239007988 */ /* 0x000fe8000800040b */
[----:B------:R-:W-:Y:S01]  /*2330*/  STS.U16 [R57+UR11+0x3e00], R40 ;  /* 0x003e002839007988 */ /* 0x000fe2000800040b */
[----:B------:R-:W-:-:S03]  /*2340*/  LEA.HI.X.SX32 R73, R10, R90, 0x1, P4 ;  /* 0x0000005a0a497211 */ /* 0x000fc600020f0eff */
[----:B------:R2:W-:Y:S01]  /*2350*/  STS.U16 [R56+UR11+0x3f00], R41 ;  /* 0x003f002938007988 */ /* 0x0005e2000800040b */
[C---:B------:R-:W-:Y:S02]  /*2360*/  LEA R68, P4, R5.reuse, R52, 0x1 ;  /* 0x0000003405447211 */ /* 0x040fe400078808ff */
[----:B------:R-:W-:Y:S02]  /*2370*/  LEA.HI.X.SX32 R71, R4, R90, 0x1, P3 ;  /* 0x0000005a04477211 */ /* 0x000fe400018f0eff */
[----:B------:R-:W-:Y:S02]  /*2380*/  LEA R66, P3, R6, R52, 0x1 ;  /* 0x0000003406427211 */ /* 0x000fe400078608ff */
[----:B--2---:R-:W-:Y:S01]  /*2390*/  LEA R41, R88, R39, 0x1 ;  /* 0x0000002758297211 */ /* 0x004fe200078e08ff */
[----:B------:R0:W-:Y:S01]  /*23a0*/  STS.U16 [R56+UR11+0x2300], R15 ;  /* 0x0023000f38007988 */ /* 0x0001e2000800040b */
[----:B------:R-:W-:-:S03]  /*23b0*/  LEA.HI.X.SX32 R69, R5, R90, 0x1, P4 ;  /* 0x0000005a05457211 */ /* 0x000fc600020f0eff */
[----:B------:R-:W-:Y:S01]  /*23c0*/  IMAD R43, R88, 0x2, R41 ;  /* 0x00000002582b7824 */ /* 0x000fe200078e0229 */
[----:B------:R0:W-:Y:S01]  /*23d0*/  STS.U16 [R56+UR11+0x2700], R17 ;  /* 0x0027001138007988 */ /* 0x0001e2000800040b */
[C---:B------:R-:W-:Y:S02]  /*23e0*/  LEA R64, P4, R7.reuse, R52, 0x1 ;  /* 0x0000003407407211 */ /* 0x040fe400078808ff */
[----:B------:R-:W-:Y:S01]  /*23f0*/  LEA.HI.X.SX32 R67, R6, R90, 0x1, P3 ;  /* 0x0000005a06437211 */ /* 0x000fe200018f0eff */
[----:B------:R0:W-:Y:S01]  /*2400*/  STS.U16 [R56+UR11+0x2b00], R19 ;  /* 0x002b001338007988 */ /* 0x0001e2000800040b */
[----:B------:R-:W-:Y:S01]  /*2410*/  LEA R62, P3, R8, R52, 0x1 ;  /* 0x00000034083e7211 */ /* 0x000fe200078608ff */
[C---:B------:R-:W-:Y:S02]  /*2420*/  IMAD R45, R88.reuse, 0x2, R43 ;  /* 0x00000002582d7824 */ /* 0x040fe400078e022b */
[----:B------:R0:W-:Y:S04]  /*2430*/  STS.U16 [R56+UR11+0x2f00], R23 ;  /* 0x002f001738007988 */ /* 0x0001e8000800040b */
[----:B------:R0:W-:Y:S04]  /*2440*/  STS.U16 [R56+UR11+0x3300], R27 ;  /* 0x0033001b38007988 */ /* 0x0001e8000800040b */
[----:B------:R0:W-:Y:S04]  /*2450*/  STS.U16 [R56+UR11+0x3700], R31 ;  /* 0x0037001f38007988 */ /* 0x0001e8000800040b */
[----:B------:R0:W-:Y:S01]  /*2460*/  STS.U16 [R56+UR11+0x3b00], R35 ;  /* 0x003b002338007988 */ /* 0x0001e2000800040b */
[----:B-1----:R1:W-:Y:S06]  /*2470*/  MEMBAR.ALL.CTA ;  /* 0x0000000000007992 */ /* 0x0023ec0000008000 */
[----:B-1----:R-:W-:Y:S04]  /*2480*/  FENCE.VIEW.ASYNC.S ;  /* 0x00000000000073c6 */ /* 0x002fe80000000000 */
[----:B------:R-:W1:Y:S02]  /*2490*/  FENCE.VIEW.ASYNC.S ;  /* 0x00000000000073c6 */ /* 0x000e640000000000 */
[----:B-1----:R0:W1:Y:S01]  /*24a0*/  @!UP0 SYNCS.EXCH.64 URZ, [UR11+0x4000], UR4 ;  /* 0x004000040bff85b2 */ /* 0x0020620008000100 */
[----:B------:R-:W-:Y:S01]  /*24b0*/  LEA.HI.X.SX32 R65, R7, R90, 0x1, P4 ;  /* 0x0000005a07417211 */ /* 0x000fe200020f0eff */
[----:B------:R-:W-:Y:S01]  /*24c0*/  IMAD R47, R88, 0x2, R45 ;  /* 0x00000002582f7824 */ /* 0x000fe200078e022d */
[----:B-1----:R-:W-:Y:S01]  /*24d0*/  BAR.SYNC.DEFER_BLOCKING 0x0 ;  /* 0x0000000000007b1d */ /* 0x002fe20000010000 */
[----:B------:R-:W-:-:S02]  /*24e0*/  LEA R60, P4, R39, R52, 0x1 ;  /* 0x00000034273c7211 */ /* 0x000fc400078808ff */
[----:B------:R-:W-:-:S03]  /*24f0*/  LEA.HI.X.SX32 R63, R8, R90, 0x1, P3 ;  /* 0x0000005a083f7211 */ /* 0x000fc600018f0eff */
[----:B0-----:R-:W-:Y:S08]  /*2500*/  @!P1 BRA `(.L_x_6) ;  /* 0x0000000000849947 */ /* 0x001ff00003800000 */
[----:B------:R-:W-:Y:S02]  /*2510*/  UIADD3 UR4, UPT, UPT, UR11, 0x2000, URZ ;  /* 0x000020000b047890 */ /* 0x000fe4000fffe0ff */
[----:B------:R-:W-:Y:S02]  /*2520*/  USHF.R.U32.HI UR8, URZ, 0x4, UR11 ;  /* 0x00000004ff087899 */ /* 0x000fe4000801160b */
[----:B------:R-:W-:Y:S02]  /*2530*/  USHF.R.U32.HI UR4, URZ, 0x4, UR4 ;  /* 0x00000004ff047899 */ /* 0x000fe40008011604 */
[----:B------:R-:W-:Y:S02]  /*2540*/  USGXT.U32 UR8, UR8, 0xe ;  /* 0x0000000e0808789a */ /* 0x000fe40008000000 */
[----:B------:R-:W-:Y:S02]  /*2550*/  USGXT.U32 UR16, UR4, 0xe ;  /* 0x0000000e0410789a */ /* 0x000fe40008000000 */
[----:B------:R-:W-:-:S02]  /*2560*/  UIADD3 UR34, UP0, UPT, UR8, 0x80, URZ ;  /* 0x0000008008227890 */ /* 0x000fc4000ff1e0ff */
[----:B------:R-:W-:Y:S01]  /*2570*/  UIADD3 UR32, UP3, UPT, UR16, 0x2, URZ ;  /* 0x0000000210207890 */ /* 0x000fe2000ff7e0ff */
[----:B------:R-:W-:Y:S01]  /*2580*/  UMOV UR4, URZ ;  /* 0x000000ff00047c82 */ /* 0x000fe20008000000 */
[----:B------:R-:W-:Y:S01]  /*2590*/  UMOV UR38, 0x0 ;  /* 0x0000000000267882 */ /* 0x000fe20000000000 */
[----:B------:R-:W-:Y:S02]  /*25a0*/  UIADD3.X UR35, UPT, UPT, UR4, 0x40004040, URZ, UP0, !UPT ;  /* 0x4000404004237890 */ /* 0x000fe400087fe4ff */
[----:B------:R-:W-:Y:S02]  /*25b0*/  UIADD3.X UR33, UPT, UPT, UR4, 0x40004040, URZ, UP3, !UPT ;  /* 0x4000404004217890 */ /* 0x000fe40009ffe4ff */
[----:B------:R-:W-:Y:S02]  /*25c0*/  UIADD3.64 UR22, UPT, UPT, UR34, 0x80, URZ ;  /* 0x0000008022167897 */ /* 0x000fe4000fffe0ff */
[----:B------:R-:W-:Y:S02]  /*25d0*/  UIADD3.64 UR24, UPT, UPT, UR32, 0x2, URZ ;  /* 0x0000000220187897 */ /* 0x000fe4000fffe0ff */
[----:B------:R-:W-:-:S02]  /*25e0*/  UIADD3.64 UR26, UPT, UPT, UR34, 0x100, URZ ;  /* 0x00000100221a7897 */ /* 0x000fc4000fffe0ff */
[----:B------:R-:W-:Y:S01]  /*25f0*/  UIADD3.64 UR28, UPT, UPT, UR32, 0x4, URZ ;  /* 0x00000004201c7897 */ /* 0x000fe2000fffe0ff */
[----:B------:R-:W-:Y:S01]  /*2600*/  UMOV UR39, 0x4108490 ;  /* 0x0410849000277882 */ /* 0x000fe20000000000 */
[----:B------:R-:W-:Y:S01]  /*2610*/  UMOV UR9, 0x40004040 ;  /* 0x4000404000097882 */ /* 0x000fe20000000000 */
[----:B------:R-:W-:Y:S01]  /*2620*/  UMOV UR17, 0x40004040 ;  /* 0x4000404000117882 */ /* 0x000fe20000000000 */
[----:B------:R-:W-:Y:S01]  /*2630*/  UMOV UR40, 0x0 ;  /* 0x0000000000287882 */ /* 0x000fe20000000000 */
[----:B------:R-:W-:Y:S01]  /*2640*/  UMOV UR41, 0x4108490 ;  /* 0x0410849000297882 */ /* 0x000fe20000000000 */
[----:B------:R-:W-:Y:S01]  /*2650*/  UMOV UR42, 0x0 ;  /* 0x00000000002a7882 */ /* 0x000fe20000000000 */
[----:B------:R-:W-:Y:S01]  /*2660*/  UMOV UR43, 0x4108490 ;  /* 0x04108490002b7882 */ /* 0x000fe20000000000 */
[----:B------:R-:W-:Y:S01]  /*2670*/  UMOV UR4, UR6 ;  /* 0x0000000600047c82 */ /* 0x000fe20008000000 */
[----:B------:R-:W-:Y:S01]  /*2680*/  UMOV UR5, URZ ;  /* 0x000000ff00057c82 */ /* 0x000fe20008000000 */
[----:B------:R0:W-:Y:S01]  /*2690*/  UTCHMMA gdesc[UR8], gdesc[UR16], tmem[UR20], tmem[UR38], idesc[UR39], !UPT ;  /* 0x00ff2610080075ea */ /* 0x0001e2000f800014 */
[----:B------:R-:W-:Y:S01]  /*26a0*/  UMOV UR44, 0x0 ;  /* 0x00000000002c7882 */ /* 0x000fe20000000000 */
[----:B------:R-:W-:Y:S01]  /*26b0*/  UMOV UR45, 0x4108490 ;  /* 0x04108490002d7882 */ /* 0x000fe20000000000 */
[----:B------:R0:W-:Y:S01]  /*26c0*/  UTCHMMA gdesc[UR34], gdesc[UR32], tmem[UR20], tmem[UR40], idesc[UR41], UPT ;  /* 0x00ff2820220075ea */ /* 0x0001e2000b800014 */
[----:B------:R-:W-:Y:S01]  /*26d0*/  UMOV UR4, UR4 ;  /* 0x0000000400047c82 */ /* 0x000fe20008000000 */
[----:B------:R0:W-:Y:S01]  /*26e0*/  UTCHMMA gdesc[UR22], gdesc[UR24], tmem[UR20], tmem[UR42], idesc[UR43], UPT ;  /* 0x00ff2a18160075ea */ /* 0x0001e2000b800014 */
[----:B------:R0:W-:Y:S01]  /*26f0*/  UTCHMMA gdesc[UR26], gdesc[UR28], tmem[UR20], tmem[UR44], idesc[UR45], UPT ;  /* 0x00ff2c1c1a0075ea */ /* 0x0001e2000b800014 */
[----:B------:R0:W-:Y:S01]  /*2700*/  UTCBAR [UR4], URZ ;  /* 0x000000ff040073e9 */ /* 0x0001e200080000ff */
[----:B------:R-:W-:Y:S01]  /*2710*/  NOP ;  /* 0x0000000000007918 */ /* 0x000fe20000000000 */
.L_x_6:
[----:B------:R-:W-:Y:S05]  /*2720*/  @!P0 BRA `(.L_x_7) ;  /* 0x0000000000088947 */ /* 0x000fea0003800000 */
[----:B------:R-:W1:Y:S02]  /*2730*/  SYNCS.PHASECHK.TRANS64.TRYWAIT P3, [UR11+0x4000], RZ ;  /* 0x004000ffff0075a7 */ /* 0x000e64000806110b */
[----:B-1----:R-:W-:Y:S05]  /*2740*/  @!P3 BRA `(.L_x_8) ;  /* 0x000000640034b947 */ /* 0x002fea0003800000 */
.L_x_7:
[----:B------:R-:W-:Y:S01]  /*2750*/  BAR.SYNC.DEFER_BLOCKING 0x0 ;  /* 0x0000000000007b1d */ /* 0x000fe20000010000 */
[----:B------:R-:W-:Y:S01]  /*2760*/  LEA R38, P3, R41, R52, 0x1 ;  /* 0x0000003429267211 */ /* 0x000fe200078608ff */
[C---:B------:R-:W-:Y:S01]  /*2770*/  IMAD R49, R88.reuse, 0x2, R47 ;  /* 0x0000000258317824 */ /* 0x040fe200078e022f */
[----:B------:R-:W-:Y:S01]  /*2780*/  LEA.HI.X.SX32 R61, R39, R90, 0x1, P4 ;  /* 0x0000005a273d7211 */ /* 0x000fe200020f0eff */
[----:B------:R-:W-:Y:S01]  /*2790*/  VIADD R87, R55, 0x5 ;  /* 0x0000000537577836 */ /* 0x000fe20000000000 */
[----:B------:R-:W-:Y:S01]  /*27a0*/  LEA R40, P4, R43, R52, 0x1 ;  /* 0x000000342b287211 */ /* 0x000fe200078808ff */
[C---:B------:R-:W-:Y:S01]  /*27b0*/  IMAD R51, R88.reuse, 0x2, R49 ;  /* 0x0000000258337824 */ /* 0x040fe200078e0231 */
[----:B------:R-:W-:Y:S01]  /*27c0*/  LEA.HI.X.SX32 R39, R41, R90, 0x1, P3 ;  /* 0x0000005a29277211 */ /* 0x000fe200018f0eff */
[----:B------:R-:W-:Y:S01]  /*27d0*/  LDTM.16dp32bit_t0_t15.x32 R4, tmem[UR15+0x100000] ;  /* 0x1000000f000479ee */ /* 0x000fe20008a80000 */
[----:B------:R-:W1:Y:S01]  /*27e0*/  LDTM.16dp32bit_t16_t31.x32 R4, tmem[UR15+0x100020] ;  /* 0x1000200f000479ee */ /* 0x000e620008aa0000 */
[----:B------:R-:W-:Y:S01]  /*27f0*/  LEA R42, P3, R45, R52, 0x1 ;  /* 0x000000342d2a7211 */ /* 0x000fe200078608ff */
[----:B------:R-:W-:Y:S01]  /*2800*/  IMAD R86, R88, 0x2, R51 ;  /* 0x0000000258567824 */ /* 0x000fe200078e0233 */
[----:B------:R-:W-:Y:S01]  /*2810*/  LEA.HI.X.SX32 R41, R43, R90, 0x1, P4 ;  /* 0x0000005a2b297211 */ /* 0x000fe200020f0eff */
[----:B------:R-:W-:Y:S01]  /*2820*/  VIADD R89, R55, 0x7 ;  /* 0x0000000737597836 */ /* 0x000fe20000000000 */
[----:B------:R-:W-:-:S02]  /*2830*/  LEA R44, P4, R47, R52, 0x1 ;  /* 0x000000342f2c7211 */ /* 0x000fc400078808ff */
[----:B------:R-:W-:Y:S02]  /*2840*/  LEA.HI.X.SX32 R43, R45, R90, 0x1, P3 ;  /* 0x0000005a2d2b7211 */ /* 0x000fe400018f0eff */
[----:B------:R-:W-:Y:S02]  /*2850*/  LEA R46, P3, R49, R52, 0x1 ;  /* 0x00000034312e7211 */ /* 0x000fe400078608ff */
[----:B------:R-:W-:Y:S02]  /*2860*/  LEA.HI.X.SX32 R45, R47, R90, 0x1, P4 ;  /* 0x0000005a2f2d7211 */ /* 0x000fe400020f0eff */
[----:B------:R-:W-:Y:S02]  /*2870*/  LEA R48, P4, R51, R52, 0x1 ;  /* 0x0000003433307211 */ /* 0x000fe400078808ff */
[----:B------:R-:W-:Y:S02]  /*2880*/  LEA R88, R88, R86, 0x1 ;  /* 0x0000005658587211 */ /* 0x000fe400078e08ff */
[C---:B------:R-:W-:Y:S01]  /*2890*/  IADD3 R91, PT, PT, R55.reuse, 0x1c, RZ ;  /* 0x0000001c375b7810 */ /* 0x040fe20007ffe0ff */
[----:B------:R-:W-:Y:S01]  /*28a0*/  VIADD R93, R55, 0x1d ;  /* 0x0000001d375d7836 */ /* 0x000fe20000000000 */
[----:B------:R-:W-:Y:S01]  /*28b0*/  LEA.HI.X.SX32 R47, R49, R90, 0x1, P3 ;  /* 0x0000005a312f7211 */ /* 0x000fe200018f0eff */
[C---:B------:R-:W-:Y:S01]  /*28c0*/  VIADD R95, R55.reuse, 0x1e ;  /* 0x0000001e375f7836 */ /* 0x040fe20000000000 */
[----:B------:R-:W-:Y:S01]  /*28d0*/  LEA R50, P3, R86, R52, 0x1 ;  /* 0x0000003456327211 */ /* 0x000fe200078608ff */
[----:B------:R-:W-:Y:S01]  /*28e0*/  VIADD R97, R55, 0x1f ;  /* 0x0000001f37617836 */ /* 0x000fe20000000000 */
[----:B------:R-:W-:Y:S01]  /*28f0*/  LEA.HI.X.SX32 R49, R51, R90, 0x1, P4 ;  /* 0x0000005a33317211 */ /* 0x000fe200020f0eff */
[----:B-1----:R-:W-:Y:S01]  /*2900*/  FMUL R6, R6, UR19 ;  /* 0x0000001306067c20 */ /* 0x002fe20008400000 */
[----:B------:R-:W-:Y:S01]  /*2910*/  LEA R52, P4, R88, R52, 0x1 ;  /* 0x0000003458347211 */ /* 0x000fe200078808ff */
[----:B------:R-:W-:Y:S01]  /*2920*/  FMUL R177, R7, UR19 ;  /* 0x0000001307b17c20 */ /* 0x000fe20008400000 */
[-C--:B------:R-:W-:Y:S01]  /*2930*/  LEA.HI.X.SX32 R51, R86, R90.reuse, 0x1, P3 ;  /* 0x0000005a56337211 */ /* 0x080fe200018f0eff */
[----:B------:R-:W-:Y:S01]  /*2940*/  FMUL R9, R9, UR19 ;  /* 0x0000001309097c20 */ /* 0x000fe20008400000 */
[----:B------:R-:W-:Y:S01]  /*2950*/  ISETP.GE.AND P3, PT, R54, R53, PT ;  /* 0x000000353600720c */ /* 0x000fe20003f66270 */
[----:B------:R-:W-:Y:S01]  /*2960*/  FMUL R11, R11, UR19 ;  /* 0x000000130b0b7c20 */ /* 0x000fe20008400000 */
[----:B------:R-:W-:Y:S01]  /*2970*/  LEA.HI.X.SX32 R53, R88, R90, 0x1, P4 ;  /* 0x0000005a58357211 */ /* 0x000fe200020f0eff */
[----:B------:R-:W-:Y:S01]  /*2980*/  FMUL R13, R13, UR19 ;  /* 0x000000130d0d7c20 */ /* 0x000fe20008400000 */
[----:B------:R-:W-:Y:S01]  /*2990*/  ISETP.GE.AND P4, PT, R54, R87, PT ;  /* 0x000000573600720c */ /* 0x000fe20003f86270 */
[----:B------:R-:W-:Y:S01]  /*29a0*/  VIADD R87, R55, 0x6 ;  /* 0x0000000637577836 */ /* 0x000fe20000000000 */
[----:B------:R-:W-:Y:S01]  /*29b0*/  FSEL R7, R6, -INF , P5 ;  /* 0xff80000006077808 */ /* 0x000fe20002800000 */
[----:B------:R-:W-:Y:S01]  /*29c0*/  FMUL R6, R8, UR19 ;  /* 0x0000001308067c20 */ /* 0x000fe20008400000 */
[----:B------:R-:W-:Y:S01]  /*29d0*/  FSEL R177, R177, -INF , P2 ;  /* 0xff800000b1b17808 */ /* 0x000fe20001000000 */
[----:B------:R-:W-:Y:S01]  /*29e0*/  FMUL R8, R10, UR19 ;  /* 0x000000130a087c20 */ /* 0x000fe20008400000 */
[C---:B------:R-:W-:Y:S01]  /*29f0*/  ISETP.GE.AND P5, PT, R54.reuse, R87, PT ;  /* 0x000000573600720c */ /* 0x040fe20003fa6270 */
[C---:B------:R-:W-:Y:S01]  /*2a00*/  VIADD R87, R55.reuse, 0x8 ;  /* 0x0000000837577836 */ /* 0x040fe20000000000 */
[----:B------:R-:W-:Y:S01]  /*2a10*/  ISETP.GE.AND P2, PT, R54, R89, PT ;  /* 0x000000593600720c */ /* 0x000fe20003f46270 */
[C---:B------:R-:W-:Y:S01]  /*2a20*/  VIADD R89, R55.reuse, 0x9 ;  /* 0x0000000937597836 */ /* 0x040fe20000000000 */
[----:B------:R-:W-:Y:S01]  /*2a30*/  FSEL R6, R6, -INF , P3 ;  /* 0xff80000006067808 */ /* 0x000fe20001800000 */
[----:B------:R-:W-:Y:S01]  /*2a40*/  FMUL R10, R12, UR19 ;  /* 0x000000130c0a7c20 */ /* 0x000fe20008400000 */
[----:B------:R-:W-:Y:S01]  /*2a50*/  ISETP.GE.AND P3, PT, R54, R87, PT ;  /* 0x000000573600720c */ /* 0x000fe20003f66270 */
[----:B------:R-:W-:Y:S01]  /*2a60*/  VIADD R87, R55, 0xa ;  /* 0x0000000a37577836 */ /* 0x000fe20000000000 */
[----:B------:R-:W-:Y:S01]  /*2a70*/  FSEL R9, R9, -INF , P4 ;  /* 0xff80000009097808 */ /* 0x000fe20002000000 */
[----:B------:R-:W-:Y:S01]  /*2a80*/  FMUL R12, R14, UR19 ;  /* 0x000000130e0c7c20 */ /* 0x000fe20008400000 */
[----:B------:R-:W-:Y:S01]  /*2a90*/  ISETP.GE.AND P4, PT, R54, R89, PT ;  /* 0x000000593600720c */ /* 0x000fe20003f86270 */
[----:B------:R-:W-:Y:S01]  /*2aa0*/  VIADD R89, R55, 0xb ;  /* 0x0000000b37597836 */ /* 0x000fe20000000000 */
[----:B------:R-:W-:Y:S01]  /*2ab0*/  FSEL R8, R8, -INF , P5 ;  /* 0xff80000008087808 */ /* 0x000fe20002800000 */
[----:B------:R-:W-:Y:S01]  /*2ac0*/  FMUL R15, R15, UR19 ;  /* 0x000000130f0f7c20 */ /* 0x000fe20008400000 */
[----:B------:R-:W-:Y:S01]  /*2ad0*/  ISETP.GE.AND P5, PT, R54, R87, PT ;  /* 0x000000573600720c */ /* 0x000fe20003fa6270 */
[----:B------:R-:W-:Y:S01]  /*2ae0*/  FMUL R14, R16, UR19 ;  /* 0x00000013100e7c20 */ /* 0x000fe20008400000 */
[----:B------:R-:W-:Y:S01]  /*2af0*/  IADD3 R87, PT, PT, R55, 0xc, RZ ;  /* 0x0000000c37577810 */ /* 0x000fe20007ffe0ff */
[----:B------:R-:W-:Y:S01]  /*2b00*/  FMUL R17, R17, UR19 ;  /* 0x0000001311117c20 */ /* 0x000fe20008400000 */
[----:B------:R-:W-:Y:S01]  /*2b10*/  FSEL R11, R11, -INF , P2 ;  /* 0xff8000000b0b7808 */ /* 0x000fe20001000000 */
[----:B------:R-:W-:Y:S01]  /*2b20*/  FMUL R16, R18, UR19 ;  /* 0x0000001312107c20 */ /* 0x000fe20008400000 */
[----:B------:R-:W-:Y:S01]  /*2b30*/  FSEL R10, R10, -INF , P3 ;  /* 0xff8000000a0a7808 */ /* 0x000fe20001800000 */
[----:B------:R-:W-:Y:S01]  /*2b40*/  FMUL R18, R20, UR19 ;  /* 0x0000001314127c20 */ /* 0x000fe20008400000 */
[C---:B------:R-:W-:Y:S01]  /*2b50*/  ISETP.GE.AND P2, PT, R54.reuse, R89, PT ;  /* 0x000000593600720c */ /* 0x040fe20003f46270 */
[C---:B------:R-:W-:Y:S01]  /*2b60*/  VIADD R89, R55.reuse, 0xd ;  /* 0x0000000d37597836 */ /* 0x040fe20000000000 */
[----:B------:R-:W-:Y:S01]  /*2b70*/  ISETP.GE.AND P3, PT, R54, R87, PT ;  /* 0x000000573600720c */ /* 0x000fe20003f66270 */
[----:B------:R-:W-:Y:S01]  /*2b80*/  VIADD R87, R55, 0xe ;  /* 0x0000000e37577836 */ /* 0x000fe20000000000 */
[----:B------:R-:W-:Y:S01]  /*2b90*/  FSEL R13, R13, -INF , P4 ;  /* 0xff8000000d0d7808 */ /* 0x000fe20002000000 */
[----:B------:R-:W-:Y:S01]  /*2ba0*/  FMUL R205, R21, UR19 ;  /* 0x0000001315cd7c20 */ /* 0x000fe20008400000 */
[----:B------:R-:W-:Y:S01]  /*2bb0*/  FSEL R12, R12, -INF , P5 ;  /* 0xff8000000c0c7808 */ /* 0x000fe20002800000 */
[C---:B------:R-:W-:Y:S01]  /*2bc0*/  VIADD R21, R55.reuse, 0x15 ;  /* 0x0000001537157836 */ /* 0x040fe20000000000 */
[C---:B------:R-:W-:Y:S01]  /*2bd0*/  ISETP.GE.AND P4, PT, R54.reuse, R89, PT ;  /* 0x000000593600720c */ /* 0x040fe20003f86270 */
[C---:B------:R-:W-:Y:S01]  /*2be0*/  VIADD R89, R55.reuse, 0xf ;  /* 0x0000000f37597836 */ /* 0x040fe20000000000 */
        /* <DEDUP_REMOVED lines=15> */
[----:B------:R-:W-:Y:S01]  /*2ce0*/  FMUL R19, R19, UR19 ;  /* 0x0000001313137c20 */ /* 0x000fe20008400000 */
[----:B------:R-:W-:Y:S01]  /*2cf0*/  ISETP.GE.AND P5, PT, R54, R87, PT ;  /* 0x000000573600720c */ /* 0x000fe20003fa6270 */
[C---:B------:R-:W-:Y:S01]  /*2d00*/  VIADD R89, R55.reuse, 0x13 ;  /* 0x0000001337597836 */ /* 0x040fe20000000000 */
[----:B------:R-:W-:Y:S01]  /*2d10*/  IADD3 R87, PT, PT, R55, 0x14, RZ ;  /* 0x0000001437577810 */ /* 0x000fe20007ffe0ff */
[----:B------:R-:W-:Y:S01]  /*2d20*/  FMUL R22, R22, UR19 ;  /* 0x0000001316167c20 */ /* 0x000fe20008400000 */
[----:B------:R-:W-:Y:S01]  /*2d30*/  FSEL R18, R18, -INF , P3 ;  /* 0xff80000012127808 */ /* 0x000fe20001800000 */
[----:B------:R-:W-:Y:S01]  /*2d40*/  FMUL R207, R23, UR19 ;  /* 0x0000001317cf7c20 */ /* 0x000fe20008400000 */
[----:B------:R-:W-:Y:S01]  /*2d50*/  FSEL R205, R205, -INF , P4 ;  /* 0xff800000cdcd7808 */ /* 0x000fe20002000000 */
[----:B------:R-:W-:Y:S01]  /*2d60*/  VIADD R23, R55, 0x17 ;  /* 0x0000001737177836 */ /* 0x000fe20000000000 */
[C---:B------:R-:W-:Y:S01]  /*2d70*/  ISETP.GE.AND P3, PT, R54.reuse, R87, PT ;  /* 0x000000573600720c */ /* 0x040fe20003f66270 */
[----:B------:R-:W-:Y:S01]  /*2d80*/  FMUL R209, R27, UR19 ;  /* 0x000000131bd17c20 */ /* 0x000fe20008400000 */
[----:B------:R-:W-:Y:S01]  /*2d90*/  ISETP.GE.AND P4, PT, R54, R21, PT ;  /* 0x000000153600720c */ /* 0x000fe20003f86270 */
[----:B------:R-:W-:Y:S01]  /*2da0*/  VIADD R21, R55, 0x16 ;  /* 0x0000001637157836 */ /* 0x000fe20000000000 */
[----:B------:R-:W-:Y:S01]  /*2db0*/  FSEL R192, R24, -INF , P3 ;  /* 0xff80000018c07808 */ /* 0x000fe20001800000 */
[----:B------:R-:W-:Y:S01]  /*2dc0*/  FMUL R194, R28, UR19 ;  /* 0x000000131cc27c20 */ /* 0x000fe20008400000 */
[----:B------:R-:W-:Y:S01]  /*2dd0*/  FSEL R5, R25, -INF , P4 ;  /* 0xff80000019057808 */ /* 0x000fe20002000000 */
[----:B------:R-:W-:Y:S01]  /*2de0*/  FMUL R196, R29, UR19 ;  /* 0x000000131dc47c20 */ /* 0x000fe20008400000 */
[-C--:B------:R-:W-:Y:S01]  /*2df0*/  ISETP.GE.AND P3, PT, R54, R55.reuse, PT ;  /* 0x000000373600720c */ /* 0x080fe20003f66270 */
[----:B------:R-:W-:Y:S01]  /*2e00*/  FMUL R211, R30, UR19 ;  /* 0x000000131ed37c20 */ /* 0x000fe20008400000 */
[----:B------:R-:W-:Y:S01]  /*2e10*/  ISETP.GT.AND P4, PT, R54, R55, PT ;  /* 0x000000373600720c */ /* 0x000fe20003f84270 */
[----:B------:R-:W-:Y:S01]  /*2e20*/  FMUL R198, R31, UR19 ;  /* 0x000000131fc67c20 */ /* 0x000fe20008400000 */
[----:B------:R-:W-:Y:S01]  /*2e30*/  FSEL R202, R4, -INF , P3 ;  /* 0xff80000004ca7808 */ /* 0x000fe20001800000 */
[----:B------:R-:W-:Y:S01]  /*2e40*/  FMUL R4, R26, UR19 ;  /* 0x000000131a047c20 */ /* 0x000fe20008400000 */
[----:B------:R-:W-:Y:S01]  /*2e50*/  FSEL R219, R20, -INF , P4 ;  /* 0xff80000014db7808 */ /* 0x000fe20002000000 */
[----:B------:R-:W-:Y:S01]  /*2e60*/  FMUL R213, R32, UR19 ;  /* 0x0000001320d57c20 */ /* 0x000fe20008400000 */
[----:B------:R-:W-:Y:S01]  /*2e70*/  FSEL R19, R19, -INF , P2 ;  /* 0xff80000013137808 */ /* 0x000fe20001000000 */
[----:B------:R-:W-:Y:S01]  /*2e80*/  FMUL R215, R33, UR19 ;  /* 0x0000001321d77c20 */ /* 0x000fe20008400000 */
[----:B------:R-:W-:Y:S01]  /*2e90*/  FMNMX3 R87, R202, R219, R7, !PT ;  /* 0x000000dbca577276 */ /* 0x000fe20007800007 */
[----:B------:R-:W-:Y:S01]  /*2ea0*/  FMUL R200, R34, UR19 ;  /* 0x0000001322c87c20 */ /* 0x000fe20008400000 */
[----:B------:R-:W-:Y:S01]  /*2eb0*/  ISETP.GE.AND P2, PT, R54, R89, PT ;  /* 0x000000593600720c */ /* 0x000fe20003f46270 */
[----:B------:R-:W-:Y:S01]  /*2ec0*/  FMUL R217, R35, UR19 ;  /* 0x0000001323d97c20 */ /* 0x000fe20008400000 */
[----:B------:R-:W-:Y:S01]  /*2ed0*/  FMNMX3 R87, R87, R177, R6, !PT ;  /* 0x000000b157577276 */ /* 0x000fe20007800006 */
[----:B------:R-:W1:Y:S01]  /*2ee0*/  @!P6 SYNCS.CCTL.IV [UR11+0x4000] ;  /* 0x00400000ff00e9b1 */ /* 0x000e62000800000b */
[----:B------:R-:W-:Y:S01]  /*2ef0*/  FSEL R86, R22, -INF , P5 ;  /* 0xff80000016567808 */ /* 0x000fe20002800000 */
[----:B------:R-:W-:Y:S01]  /*2f00*/  VIADD R89, R55, 0x1b ;  /* 0x0000001b37597836 */ /* 0x000fe20000000000 */
[----:B------:R-:W-:Y:S01]  /*2f10*/  FMNMX3 R87, R87, R9, R8, !PT ;  /* 0x0000000957577276 */ /* 0x000fe20007800008 */
[----:B------:R-:W-:Y:S01]  /*2f20*/  NOP ;  /* 0x0000000000007918 */ /* 0x000fe20000000000 */
[----:B------:R-:W-:Y:S01]  /*2f30*/  ISETP.GE.AND P5, PT, R54, R21, PT ;  /* 0x000000153600720c */ /* 0x000fe20003fa6270 */
[----:B------:R-:W-:Y:S01]  /*2f40*/  VIADD R21, R55, 0x18 ;  /* 0x0000001837157836 */ /* 0x000fe20000000000 */
[----:B------:R-:W-:-:S02]  /*2f50*/  FMNMX3 R87, R87, R11, R10, !PT ;  /* 0x0000000b57577276 */ /* 0x000fc4000780000a */
[----:B------:R-:W-:Y:S02]  /*2f60*/  FSEL R207, R207, -INF , P2 ;  /* 0xff800000cfcf7808 */ /* 0x000fe40001000000 */
[----:B------:R-:W-:Y:S02]  /*2f70*/  FMNMX3 R87, R87, R13, R12, !PT ;  /* 0x0000000d57577276 */ /* 0x000fe4000780000c */
[C---:B------:R-:W-:Y:S01]  /*2f80*/  ISETP.GE.AND P2, PT, R54.reuse, R23, PT ;  /* 0x000000173600720c */ /* 0x040fe20003f46270 */
[----:B------:R-:W-:Y:S01]  /*2f90*/  VIADD R23, R55, 0x19 ;  /* 0x0000001937177836 */ /* 0x000fe20000000000 */
[----:B------:R-:W-:Y:S02]  /*2fa0*/  FMNMX3 R87, R87, R15, R14, !PT ;  /* 0x0000000f57577276 */ /* 0x000fe4000780000e */
[----:B------:R-:W-:Y:S02]  /*2fb0*/  ISETP.GE.AND P3, PT, R54, R21, PT ;  /* 0x000000153600720c */ /* 0x000fe40003f66270 */
[----:B------:R-:W-:-:S02]  /*2fc0*/  FMNMX3 R88, R87, R17, R16, !PT ;  /* 0x0000001157587276 */ /* 0x000fc40007800010 */
[----:B------:R-:W-:Y:S02]  /*2fd0*/  FSEL R4, R4, -INF , P5 ;  /* 0xff80000004047808 */ /* 0x000fe40002800000 */
[----:B------:R-:W-:Y:S01]  /*2fe0*/  FMNMX3 R88, R88, R19, R18, !PT ;  /* 0x0000001358587276 */ /* 0x000fe20007800012 */
[----:B------:R-:W-:Y:S01]  /*2ff0*/  VIADD R87, R55, 0x1a ;  /* 0x0000001a37577836 */ /* 0x000fe20000000000 */
[----:B------:R-:W-:Y:S02]  /*3000*/  ISETP.GE.AND P4, PT, R54, R23, PT ;  /* 0x000000173600720c */ /* 0x000fe40003f86270 */
[----:B------:R-:W-:Y:S02]  /*3010*/  FMNMX3 R88, R88, R205, R86, !PT ;  /* 0x000000cd58587276 */ /* 0x000fe40007800056 */
[----:B------:R-:W-:Y:S02]  /*3020*/  ISETP.GE.AND P5, PT, R54, R87, PT ;  /* 0x000000573600720c */ /* 0x000fe40003fa6270 */
[----:B------:R-:W-:-:S02]  /*3030*/  FMNMX3 R88, R88, R207, R192, !PT ;  /* 0x000000cf58587276 */ /* 0x000fc400078000c0 */
[----:B------:R-:W-:Y:S02]  /*3040*/  FSEL R209, R209, -INF , P2 ;  /* 0xff800000d1d17808 */ /* 0x000fe40001000000 */
[----:B------:R-:W-:Y:S02]  /*3050*/  FSEL R194, R194, -INF , P3 ;  /* 0xff800000c2c27808 */ /* 0x000fe40001800000 */
[----:B------:R-:W-:Y:S02]  /*3060*/  FMNMX3 R88, R88, R5, R4, !PT ;  /* 0x0000000558587276 */ /* 0x000fe40007800004 */
[C---:B------:R-:W-:Y:S02]  /*3070*/  ISETP.GE.AND P2, PT, R54.reuse, R89, PT ;  /* 0x000000593600720c */ /* 0x040fe40003f46270 */
[----:B------:R-:W-:Y:S02]  /*3080*/  ISETP.GE.AND P3, PT, R54, R91, PT ;  /* 0x0000005b3600720c */ /* 0x000fe40003f66270 */
[----:B------:R-:W-:-:S02]  /*3090*/  FSEL R196, R196, -INF , P4 ;  /* 0xff800000c4c47808 */ /* 0x000fc40002000000 */
[----:B------:R-:W-:Y:S02]  /*30a0*/  FSEL R211, R211, -INF , P5 ;  /* 0xff800000d3d37808 */ /* 0x000fe40002800000 */
[----:B------:R-:W-:Y:S02]  /*30b0*/  FMNMX3 R88, R88, R209, R194, !PT ;  /* 0x000000d158587276 */ /* 0x000fe400078000c2 */
[C---:B------:R-:W-:Y:S02]  /*30c0*/  ISETP.GE.AND P4, PT, R54.reuse, R93, PT ;  /* 0x0000005d3600720c */ /* 0x040fe40003f86270 */
[----:B------:R-:W-:Y:S02]  /*30d0*/  ISETP.GE.AND P5, PT, R54, R95, PT ;  /* 0x0000005f3600720c */ /* 0x000fe40003fa6270 */
[----:B------:R-:W-:Y:S02]  /*30e0*/  FSEL R198, R198, -INF , P2 ;  /* 0xff800000c6c67808 */ /* 0x000fe40001000000 */
[----:B------:R-:W-:-:S02]  /*30f0*/  FSEL R213, R213, -INF , P3 ;  /* 0xff800000d5d57808 */ /* 0x000fc40001800000 */
[----:B------:R-:W-:Y:S02]  /*3100*/  FMNMX3 R88, R88, R196, R211, !PT ;  /* 0x000000c458587276 */ /* 0x000fe400078000d3 */
[----:B------:R-:W-:Y:S02]  /*3110*/  ISETP.GE.AND P2, PT, R54, R97, PT ;  /* 0x000000613600720c */ /* 0x000fe40003f46270 */
[----:B------:R-:W-:Y:S02]  /*3120*/  FSEL R215, R215, -INF , P4 ;  /* 0xff800000d7d77808 */ /* 0x000fe40002000000 */
[----:B------:R-:W-:Y:S02]  /*3130*/  FSEL R200, R200, -INF , P5 ;  /* 0xff800000c8c87808 */ /* 0x000fe40002800000 */
[----:B------:R-:W-:Y:S02]  /*3140*/  FMNMX3 R88, R88, R198, R213, !PT ;  /* 0x000000c658587276 */ /* 0x000fe400078000d5 */
[----:B------:R-:W-:-:S02]  /*3150*/  FSEL R217, R217, -INF , P2 ;  /* 0xff800000d9d97808 */ /* 0x000fc40001000000 */
[----:B------:R-:W-:Y:S02]  /*3160*/  FMNMX3 R88, R88, R215, R200, !PT ;  /* 0x000000d758587276 */ /* 0x000fe400078000c8 */
[----:B------:R-:W-:Y:S02]  /*3170*/  PRMT R20, RZ, 0x7610, R20 ;  /* 0x00007610ff147816 */ /* 0x000fe40000000014 */
[----:B------:R-:W-:Y:S02]  /*3180*/  FMNMX R204, R217, R88, !PT ;  /* 0x00000058d9cc7209 */ /* 0x000fe40007800000 */
[----:B------:R-:W-:Y:S02]  /*3190*/  PRMT R22, RZ, 0x7610, R22 ;  /* 0x00007610ff167816 */ /* 0x000fe40000000016 */
[----:B------:R-:W-:Y:S01]  /*31a0*/  PRMT R24, RZ, 0x7610, R24 ;  /* 0x00007610ff187816 */ /* 0x000fe20000000018 */
[----:B------:R-:W2:Y:S01]  /*31b0*/  SHFL.BFLY PT, R221, R204, 0x10, 0x1f ;  /* 0x0e001f00ccdd7f89 */ /* 0x000ea200000e0000 */
[----:B------:R-:W-:-:S02]  /*31c0*/  PRMT R26, RZ, 0x7610, R26 ;  /* 0x00007610ff1a7816 */ /* 0x000fc4000000001a */
[----:B------:R-:W-:Y:S01]  /*31d0*/  PRMT R28, RZ, 0x7610, R28 ;  /* 0x00007610ff1c7816 */ /* 0x000fe2000000001c */
[----:B------:R3:W5:Y:S01]  /*31e0*/  @P0 LDG.E.U16 R20, desc[UR30][R118.64] ;  /* 0x0000001e76140981 */ /* 0x000762000c1e1500 */
[----:B------:R-:W-:Y:S02]  /*31f0*/  PRMT R30, RZ, 0x7610, R30 ;  /* 0x00007610ff1e7816 */ /* 0x000fe4000000001e */
[----:B------:R-:W-:Y:S01]  /*3200*/  PRMT R32, RZ, 0x7610, R32 ;  /* 0x00007610ff207816 */ /* 0x000fe20000000020 */
[----:B------:R3:W5:Y:S01]  /*3210*/  @P0 LDG.E.U16 R22, desc[UR30][R110.64] ;  /* 0x0000001e6e160981 */ /* 0x000762000c1e1500 */
[----:B------:R-:W-:Y:S02]  /*3220*/  PRMT R34, RZ, 0x7610, R34 ;  /* 0x00007610ff227816 */ /* 0x000fe40000000022 */
[----:B------:R-:W-:Y:S01]  /*3230*/  PRMT R21, RZ, 0x7610, R21 ;  /* 0x00007610ff157816 */ /* 0x000fe20000000015 */
[----:B------:R3:W5:Y:S01]  /*3240*/  @P0 LDG.E.U16 R24, desc[UR30][R102.64] ;  /* 0x0000001e66180981 */ /* 0x000762000c1e1500 */
        /* <DEDUP_REMOVED lines=9> */
[----:B--2---:R-:W-:-:S02]  /*32e0*/  FMNMX3 R88, R204, -INF , R221, !PT ;  /* 0xff800000cc587876 */ /* 0x004fc400078000dd */
[----:B------:R-:W-:Y:S01]  /*32f0*/  PRMT R35, RZ, 0x7610, R35 ;  /* 0x00007610ff237816 */ /* 0x000fe20000000023 */
[----:B------:R3:W5:Y:S01]  /*3300*/  @P0 LDG.E.U16 R32, desc[UR30][R38.64] ;  /* 0x0000001e26200981 */ /* 0x000762000c1e1500 */
[----:B------:R-:W-:Y:S01]  /*3310*/  PRMT R90, RZ, 0x7610, R90 ;  /* 0x00007610ff5a7816 */ /* 0x000fe2000000005a */
[--C-:B------:R-:W-:Y:S01]  /*3320*/  FADD R204, R6, -R88.reuse ;  /* 0x8000005806cc7221 */ /* 0x100fe20000000000 */
[--C-:B------:R-:W-:Y:S01]  /*3330*/  FADD R206, R7, -R88.reuse ;  /* 0x8000005807ce7221 */ /* 0x100fe20000000000 */
[--C-:B------:R-:W-:Y:S01]  /*3340*/  FADD R202, R202, -R88.reuse ;  /* 0x80000058caca7221 */ /* 0x100fe20000000000 */
[--C-:B------:R-:W-:Y:S01]  /*3350*/  FADD R219, R219, -R88.reuse ;  /* 0x80000058dbdb7221 */ /* 0x100fe20000000000 */
[----:B------:R-:W-:Y:S01]  /*3360*/  FMUL R210, R204, 1.4426950216293334961 ;  /* 0x3fb8aa3bccd27820 */ /* 0x000fe20000400000 */
[--C-:B------:R-:W-:Y:S01]  /*3370*/  FADD R204, R9, -R88.reuse ;  /* 0x8000005809cc7221 */ /* 0x100fe20000000000 */
[--C-:B------:R-:W-:Y:S01]  /*3380*/  FADD R5, R5, -R88.reuse ;  /* 0x8000005805057221 */ /* 0x100fe20000000000 */
[--C-:B------:R-:W-:Y:S01]  /*3390*/  FADD R205, R205, -R88.reuse ;  /* 0x80000058cdcd7221 */ /* 0x100fe20000000000 */
[--C-:B------:R-:W-:Y:S01]  /*33a0*/  FADD R4, R4, -R88.reuse ;  /* 0x8000005804047221 */ /* 0x100fe20000000000 */
[----:B------:R-:W-:Y:S01]  /*33b0*/  FMUL R212, R204, 1.4426950216293334961 ;  /* 0x3fb8aa3bccd47820 */ /* 0x000fe20000400000 */
[--C-:B------:R-:W-:Y:S01]  /*33c0*/  FADD R204, R8, -R88.reuse ;  /* 0x8000005808cc7221 */ /* 0x100fe20000000000 */
[----:B------:R-:W-:Y:S01]  /*33d0*/  FMUL R208, R206, 1.4426950216293334961 ;  /* 0x3fb8aa3bced07820 */ /* 0x000fe20000400000 */
[--C-:B------:R-:W-:Y:S01]  /*33e0*/  FADD R206, R177, -R88.reuse ;  /* 0x80000058b1ce7221 */ /* 0x100fe20000000000 */
[--C-:B------:R-:W-:Y:S01]  /*33f0*/  FADD R86, R86, -R88.reuse ;  /* 0x8000005856567221 */ /* 0x100fe20000000000 */
[----:B------:R-:W-:Y:S01]  /*3400*/  FMUL R214, R204, 1.4426950216293334961 ;  /* 0x3fb8aa3bccd67820 */ /* 0x000fe20000400000 */
[--C-:B------:R-:W-:Y:S01]  /*3410*/  FADD R204, R11, -R88.reuse ;  /* 0x800000580bcc7221 */ /* 0x100fe20000000000 */
[----:B------:R2:W-:Y:S01]  /*3420*/  MUFU.EX2 R177, R208 ;  /* 0x000000d000b17308 */ /* 0x0005e20000000800 */
[----:B------:R-:W-:Y:S01]  /*3430*/  FMUL R206, R206, 1.4426950216293334961 ;  /* 0x3fb8aa3bcece7820 */ /* 0x000fe20000400000 */
[--C-:B------:R-:W-:Y:S01]  /*3440*/  FADD R207, R207, -R88.reuse ;  /* 0x80000058cfcf7221 */ /* 0x100fe20000000000 */
[--C-:B------:R-:W-:Y:S01]  /*3450*/  FADD R192, R192, -R88.reuse ;  /* 0x80000058c0c07221 */ /* 0x100fe20000000000 */
[--C-:B------:R-:W-:Y:S01]  /*3460*/  FADD R209, R209, -R88.reuse ;  /* 0x80000058d1d17221 */ /* 0x100fe20000000000 */
[--C-:B------:R-:W-:Y:S01]  /*3470*/  FADD R196, R196, -R88.reuse ;  /* 0x80000058c4c47221 */ /* 0x100fe20000000000 */
[--C-:B------:R-:W-:Y:S01]  /*3480*/  FADD R194, R194, -R88.reuse ;  /* 0x80000058c2c27221 */ /* 0x100fe20000000000 */
[--C-:B------:R-:W-:Y:S01]  /*3490*/  FADD R198, R198, -R88.reuse ;  /* 0x80000058c6c67221 */ /* 0x100fe20000000000 */
[--C-:B------:R-:W-:Y:S01]  /*34a0*/  FADD R213, R213, -R88.reuse ;  /* 0x80000058d5d57221 */ /* 0x100fe20000000000 */
[----:B--2---:R-:W-:Y:S01]  /*34b0*/  FMUL R208, R204, 1.4426950216293334961 ;  /* 0x3fb8aa3bccd07820 */ /* 0x004fe20000400000 */
[--C-:B------:R-:W-:Y:S01]  /*34c0*/  FADD R204, R10, -R88.reuse ;  /* 0x800000580acc7221 */ /* 0x100fe20000000000 */
[----:B------:R2:W-:Y:S01]  /*34d0*/  MUFU.EX2 R6, R206 ;  /* 0x000000ce00067308 */ /* 0x0005e20000000800 */
[----:B------:R-:W-:Y:S01]  /*34e0*/  FMUL R202, R202, 1.4426950216293334961 ;  /* 0x3fb8aa3bcaca7820 */ /* 0x000fe20000400000 */
[--C-:B------:R-:W-:Y:S01]  /*34f0*/  FADD R215, R215, -R88.reuse ;  /* 0x80000058d7d77221 */ /* 0x100fe20000000000 */
[--C-:B------:R-:W-:Y:S01]  /*3500*/  FADD R200, R200, -R88.reuse ;  /* 0x80000058c8c87221 */ /* 0x100fe20000000000 */
[----:B------:R-:W-:Y:S01]  /*3510*/  FADD R217, R217, -R88 ;  /* 0x80000058d9d97221 */ /* 0x000fe20000000000 */
[----:B------:R-:W-:Y:S01]  /*3520*/  PRMT R92, RZ, 0x7610, R92 ;  /* 0x00007610ff5c7816 */ /* 0x000fe2000000005c */
[----:B------:R3:W5:Y:S01]  /*3530*/  @P0 LDG.E.U16 R34, desc[UR30][R46.64] ;  /* 0x0000001e2e220981 */ /* 0x000762000c1e1500 */
[----:B------:R-:W-:Y:S01]  /*3540*/  PRMT R94, RZ, 0x7610, R94 ;  /* 0x00007610ff5e7816 */ /* 0x000fe2000000005e */
[----:B--2---:R-:W-:Y:S01]  /*3550*/  FMUL R206, R204, 1.4426950216293334961 ;  /* 0x3fb8aa3bccce7820 */ /* 0x004fe20000400000 */
[----:B------:R-:W-:Y:S01]  /*3560*/  FADD R204, R13, -R88 ;  /* 0x800000580dcc7221 */ /* 0x000fe20000000000 */
[----:B------:R2:W-:Y:S01]  /*3570*/  MUFU.EX2 R9, R210 ;  /* 0x000000d200097308 */ /* 0x0005e20000000800 */
[----:B------:R-:W-:Y:S01]  /*3580*/  FMUL R219, R219, 1.4426950216293334961 ;  /* 0x3fb8aa3bdbdb7820 */ /* 0x000fe20000400000 */
[----:B------:R-:W-:Y:S01]  /*3590*/  PRMT R96, RZ, 0x7610, R96 ;  /* 0x00007610ff607816 */ /* 0x000fe20000000060 */
[----:B------:R3:W5:Y:S01]  /*35a0*/  @P0 LDG.E.U16 R21, desc[UR30][R116.64] ;  /* 0x0000001e74150981 */ /* 0x000762000c1e1500 */
[----:B------:R-:W-:-:S02]  /*35b0*/  PRMT R158, RZ, 0x7610, R158 ;  /* 0x00007610ff9e7816 */ /* 0x000fc4000000009e */
[----:B------:R-:W-:Y:S01]  /*35c0*/  PRMT R176, RZ, 0x7610, R176 ;  /* 0x00007610ffb07816 */ /* 0x000fe200000000b0 */
[----:B------:R3:W5:Y:S01]  /*35d0*/  @P0 LDG.E.U16 R23, desc[UR30][R108.64] ;  /* 0x0000001e6c170981 */ /* 0x000762000c1e1500 */
[----:B------:R-:W-:Y:S01]  /*35e0*/  PRMT R178, RZ, 0x7610, R178 ;  /* 0x00007610ffb27816 */ /* 0x000fe200000000b2 */
[----:B--2---:R-:W-:Y:S01]  /*35f0*/  FMUL R210, R204, 1.4426950216293334961 ;  /* 0x3fb8aa3bccd27820 */ /* 0x004fe20000400000 */
[----:B------:R-:W-:Y:S01]  /*3600*/  FADD R204, R12, -R88 ;  /* 0x800000580ccc7221 */ /* 0x000fe20000000000 */
[----:B------:R2:W-:Y:S01]  /*3610*/  MUFU.EX2 R8, R212 ;  /* 0x000000d400087308 */ /* 0x0005e20000000800 */
[----:B------:R-:W-:Y:S01]  /*3620*/  PRMT R190, RZ, 0x7610, R190 ;  /* 0x00007610ffbe7816 */ /* 0x000fe200000000be */
[----:B------:R3:W5:Y:S01]  /*3630*/  @P0 LDG.E.U16 R25, desc[UR30][R100.64] ;  /* 0x0000001e64190981 */ /* 0x000762000c1e1500 */
[----:B------:R-:W-:Y:S02]  /*3640*/  PRMT R179, RZ, 0x7610, R179 ;  /* 0x00007610ffb37816 */ /* 0x000fe400000000b3 */
[----:B------:R-:W-:Y:S01]  /*3650*/  PRMT R191, RZ, 0x7610, R191 ;  /* 0x00007610ffbf7816 */ /* 0x000fe200000000bf */
[----:B------:R3:W5:Y:S01]  /*3660*/  @P0 LDG.E.U16 R27, desc[UR30][R80.64] ;  /* 0x0000001e501b0981 */ /* 0x000762000c1e1500 */
[----:B------:R-:W-:Y:S01]  /*3670*/  PRMT R193, RZ, 0x7610, R193 ;  /* 0x00007610ffc17816 */ /* 0x000fe200000000c1 */
[----:B--2---:R-:W-:Y:S01]  /*3680*/  FMUL R212, R204, 1.4426950216293334961 ;  /* 0x3fb8aa3bccd47820 */ /* 0x004fe20000400000 */
[----:B------:R-:W-:Y:S01]  /*3690*/  FADD R204, R15, -R88 ;  /* 0x800000580fcc7221 */ /* 0x000fe20000000000 */
[----:B------:R-:W-:Y:S01]  /*36a0*/  MUFU.EX2 R202, R202 ;  /* 0x000000ca00ca7308 */ /* 0x000fe20000000800 */
[----:B------:R-:W-:Y:S01]  /*36b0*/  PRMT R195, RZ, 0x7610, R195 ;  /* 0x00007610ffc37816 */ /* 0x000fe200000000c3 */
[----:B------:R3:W5:Y:S01]  /*36c0*/  @P0 LDG.E.U16 R29, desc[UR30][R72.64] ;  /* 0x0000001e481d0981 */ /* 0x000762000c1e1500 */
[----:B------:R-:W-:-:S02]  /*36d0*/  PRMT R197, RZ, 0x7610, R197 ;  /* 0x00007610ffc57816 */ /* 0x000fc400000000c5 */
[----:B------:R-:W-:Y:S01]  /*36e0*/  PRMT R199, RZ, 0x7610, R199 ;  /* 0x00007610ffc77816 */ /* 0x000fe200000000c7 */
[----:B------:R3:W5:Y:S01]  /*36f0*/  @P0 LDG.E.U16 R31, desc[UR30][R64.64] ;  /* 0x0000001e401f0981 */ /* 0x000762000c1e1500 */
[----:B------:R-:W-:Y:S01]  /*3700*/  PRMT R201, RZ, 0x7610, R201 ;  /* 0x00007610ffc97816 */ /* 0x000fe200000000c9 */
[----:B------:R-:W2:Y:S01]  /*3710*/  MUFU.EX2 R7, R219 ;  /* 0x000000db00077308 */ /* 0x000ea20000000800 */
[----:B------:R-:W-:Y:S01]  /*3720*/  PRMT R203, RZ, 0x7610, R203 ;  /* 0x00007610ffcb7816 */ /* 0x000fe200000000cb */
[----:B------:R3:W5:Y:S04]  /*3730*/  @P0 LDG.E.U16 R33, desc[UR30][R40.64] ;  /* 0x0000001e28210981 */ /* 0x000768000c1e1500 */
[----:B------:R3:W5:Y:S02]  /*3740*/  @P0 LDG.E.U16 R35, desc[UR30][R48.64] ;  /* 0x0000001e30230981 */ /* 0x000764000c1e1500 */
[----:B------:R4:W0:Y:S02]  /*3750*/  MUFU.EX2 R11, R214 ;  /* 0x000000d6000b7308 */ /* 0x0008240000000800 */
[----:B------:R3:W5:Y:S06]  /*3760*/  @P0 LDG.E.U16 R90, desc[UR30][R114.64] ;  /* 0x0000001e725a0981 */ /* 0x00076c000c1e1500 */
[----:B------:R0:W1:Y:S01]  /*3770*/  MUFU.EX2 R10, R208 ;  /* 0x000000d0000a7308 */ /* 0x0000620000000800 */
[----:B----4-:R-:W-:Y:S01]  /*3780*/  FMUL R214, R204, 1.4426950216293334961 ;  /* 0x3fb8aa3bccd67820 */ /* 0x010fe20000400000 */
[--C-:B------:R-:W-:Y:S01]  /*3790*/  FADD R204, R14, -R88.reuse ;  /* 0x800000580ecc7221 */ /* 0x100fe20000000000 */
[----:B------:R-:W-:Y:S01]  /*37a0*/  FMUL R5, R5, 1.4426950216293334961 ;  /* 0x3fb8aa3b05057820 */ /* 0x000fe20000400000 */
[----:B------:R-:W-:Y:S01]  /*37b0*/  FMUL R205, R205, 1.4426950216293334961 ;  /* 0x3fb8aa3bcdcd7820 */ /* 0x000fe20000400000 */
[----:B------:R-:W-:Y:S01]  /*37c0*/  FMUL R4, R4, 1.4426950216293334961 ;  /* 0x3fb8aa3b04047820 */ /* 0x000fe20000400000 */
[----:B------:R-:W-:Y:S01]  /*37d0*/  FMUL R86, R86, 1.4426950216293334961 ;  /* 0x3fb8aa3b56567820 */ /* 0x000fe20000400000 */
[----:B------:R-:W-:Y:S01]  /*37e0*/  FMUL R207, R207, 1.4426950216293334961 ;  /* 0x3fb8aa3bcfcf7820 */ /* 0x000fe20000400000 */
[----:B------:R4:W1:Y:S01]  /*37f0*/  MUFU.EX2 R13, R206 ;  /* 0x000000ce000d7308 */ /* 0x0008620000000800 */
[----:B0-----:R-:W-:Y:S01]  /*3800*/  FMUL R208, R204, 1.4426950216293334961 ;  /* 0x3fb8aa3bccd07820 */ /* 0x001fe20000400000 */
[--C-:B------:R-:W-:Y:S01]  /*3810*/  FADD R204, R17, -R88.reuse ;  /* 0x8000005811cc7221 */ /* 0x100fe20000000000 */
[----:B------:R-:W-:Y:S01]  /*3820*/  FMUL R192, R192, 1.4426950216293334961 ;  /* 0x3fb8aa3bc0c07820 */ /* 0x000fe20000400000 */
[----:B------:R-:W-:Y:S01]  /*3830*/  FMUL R209, R209, 1.4426950216293334961 ;  /* 0x3fb8aa3bd1d17820 */ /* 0x000fe20000400000 */
[----:B------:R-:W-:Y:S01]  /*3840*/  FMUL R194, R194, 1.4426950216293334961 ;  /* 0x3fb8aa3bc2c27820 */ /* 0x000fe20000400000 */
[----:B------:R-:W-:Y:S01]  /*3850*/  FMUL R198, R198, 1.4426950216293334961 ;  /* 0x3fb8aa3bc6c67820 */ /* 0x000fe20000400000 */
[----:B------:R-:W-:Y:S01]  /*3860*/  FMUL R213, R213, 1.4426950216293334961 ;  /* 0x3fb8aa3bd5d57820 */ /* 0x000fe20000400000 */
[----:B------:R-:W0:Y:S01]  /*3870*/  MUFU.EX2 R12, R210 ;  /* 0x000000d2000c7308 */ /* 0x000e220000000800 */
[----:B----4-:R-:W-:Y:S01]  /*3880*/  FMUL R206, R204, 1.4426950216293334961 ;  /* 0x3fb8aa3bccce7820 */ /* 0x010fe20000400000 */
[----:B------:R-:W-:Y:S01]  /*3890*/  FADD R204, R16, -R88 ;  /* 0x8000005810cc7221 */ /* 0x000fe20000000000 */
[----:B------:R-:W-:Y:S01]  /*38a0*/  FMUL R215, R215, 1.4426950216293334961 ;  /* 0x3fb8aa3bd7d77820 */ /* 0x000fe20000400000 */
[----:B------:R-:W-:Y:S01]  /*38b0*/  FMUL R200, R200, 1.4426950216293334961 ;  /* 0x3fb8aa3bc8c87820 */ /* 0x000fe20000400000 */
[----:B------:R-:W-:Y:S01]  /*38c0*/  FMUL R217, R217, 1.4426950216293334961 ;  /* 0x3fb8aa3bd9d97820 */ /* 0x000fe20000400000 */
[----:B------:R3:W5:Y:S02]  /*38d0*/  @P0 LDG.E.U16 R92, desc[UR30][R106.64] ;  /* 0x0000001e6a5c0981 */ /* 0x000764000c1e1500 */
[----:B------:R2:W-:Y:S02]  /*38e0*/  MUFU.EX2 R16, R206 ;  /* 0x000000ce00107308 */ /* 0x0005e40000000800 */
[----:B------:R3:W5:Y:S04]  /*38f0*/  @P0 LDG.E.U16 R94, desc[UR30][R98.64] ;  /* 0x0000001e625e0981 */ /* 0x000768000c1e1500 */
[----:B------:R3:W5:Y:S01]  /*3900*/  @P0 LDG.E.U16 R96, desc[UR30][R78.64] ;  /* 0x0000001e4e600981 */ /* 0x000762000c1e1500 */
[----:B--2---:R-:W-:Y:S01]  /*3910*/  FADD R206, R202, R7 ;  /* 0x00000007cace7221 */ /* 0x004fe20000000000 */
[----:B------:R2:W4:Y:S02]  /*3920*/  MUFU.EX2 R15, R212 ;  /* 0x000000d4000f7308 */ /* 0x0005240000000800 */
[----:B------:R3:W5:Y:S01]  /*3930*/  @P0 LDG.E.U16 R158, desc[UR30][R70.64] ;  /* 0x0000001e469e0981 */ /* 0x000762000c1e1500 */
[----:B------:R-:W-:-:S03]  /*3940*/  FADD R219, R177, R206 ;  /* 0x000000ceb1db7221 */ /* 0x000fc60000000000 */
[----:B------:R3:W5:Y:S01]  /*3950*/  @P0 LDG.E.U16 R176, desc[UR30][R62.64] ;  /* 0x0000001e3eb00981 */ /* 0x000762000c1e1500 */
[----:B------:R-:W-:-:S03]  /*3960*/  FADD R206, R6, R219 ;  /* 0x000000db06ce7221 */ /* 0x000fc60000000000 */
[----:B------:R3:W5:Y:S01]  /*3970*/  @P0 LDG.E.U16 R178, desc[UR30][R42.64] ;  /* 0x0000001e2ab20981 */ /* 0x000762000c1e1500 */
[----:B------:R-:W-:-:S03]  /*3980*/  FADD R219, R9, R206 ;  /* 0x000000ce09db7221 */ /* 0x000fc60000000000 */
[----:B------:R3:W5:Y:S01]  /*3990*/  @P0 LDG.E.U16 R190, desc[UR30][R50.64] ;  /* 0x0000001e32be0981 */ /* 0x000762000c1e1500 */
[----:B------:R-:W-:Y:S01]  /*39a0*/  FADD R206, R8, R219 ;  /* 0x000000db08ce7221 */ /* 0x000fe20000000000 */
[----:B------:R-:W0:Y:S02]  /*39b0*/  MUFU.EX2 R14, R214 ;  /* 0x000000d6000e7308 */ /* 0x000e240000000800 */
[----:B------:R3:W5:Y:S01]  /*39c0*/  @P0 LDG.E.U16 R179, desc[UR30][R112.64] ;  /* 0x0000001e70b30981 */ /* 0x000762000c1e1500 */
[----:B------:R-:W-:Y:S01]  /*39d0*/  FADD R221, R11, R206 ;  /* 0x000000ce0bdd7221 */ /* 0x000fe20000000000 */
[----:B------:R-:W-:Y:S02]  /*39e0*/  FMUL R210, R204, 1.4426950216293334961 ;  /* 0x3fb8aa3bccd27820 */ /* 0x000fe40000400000 */
[----:B------:R3:W5:Y:S01]  /*39f0*/  @P0 LDG.E.U16 R191, desc[UR30][R104.64] ;  /* 0x0000001e68bf0981 */ /* 0x000762000c1e1500 */
[----:B-1----:R-:W-:Y:S01]  /*3a00*/  FADD R206, R10, R221 ;  /* 0x000000dd0ace7221 */ /* 0x002fe20000000000 */
[----:B------:R0:W1:Y:S01]  /*3a10*/  MUFU.EX2 R17, R208 ;  /* 0x000000d000117308 */ /* 0x0000620000000800 */
[----:B------:R-:W-:Y:S01]  /*3a20*/  FADD R204, R19, -R88 ;  /* 0x8000005813cc7221 */ /* 0x000fe20000000000 */
[----:B------:R3:W5:Y:S01]  /*3a30*/  @P0 LDG.E.U16 R193, desc[UR30][R84.64] ;  /* 0x0000001e54c10981 */ /* 0x000762000c1e1500 */
[----:B------:R-:W-:-:S02]  /*3a40*/  FADD R221, R13, R206 ;  /* 0x000000ce0ddd7221 */ /* 0x000fc40000000000 */
[----:B--2---:R-:W-:Y:S01]  /*3a50*/  FMUL R212, R204, 1.4426950216293334961 ;  /* 0x3fb8aa3bccd47820 */ /* 0x004fe20000400000 */
[----:B------:R-:W-:Y:S01]  /*3a60*/  FADD R204, R18, -R88 ;  /* 0x8000005812cc7221 */ /* 0x000fe20000000000 */
[----:B------:R3:W5:Y:S01]  /*3a70*/  @P0 LDG.E.U16 R195, desc[UR30][R76.64] ;  /* 0x0000001e4cc30981 */ /* 0x000762000c1e1500 */
[----:B0-----:R-:W-:Y:S01]  /*3a80*/  FADD R208, R12, R221 ;  /* 0x000000dd0cd07221 */ /* 0x001fe20000000000 */
[----:B------:R-:W0:Y:S01]  /*3a90*/  MUFU.EX2 R19, R210 ;  /* 0x000000d200137308 */ /* 0x000e220000000800 */
[----:B------:R-:W-:Y:S01]  /*3aa0*/  FMUL R204, R204, 1.4426950216293334961 ;  /* 0x3fb8aa3bcccc7820 */ /* 0x000fe20000400000 */
[----:B------:R3:W5:Y:S01]  /*3ab0*/  @P0 LDG.E.U16 R197, desc[UR30][R68.64] ;  /* 0x0000001e44c50981 */ /* 0x000762000c1e1500 */
[----:B----4-:R-:W-:-:S03]  /*3ac0*/  FADD R221, R15, R208 ;  /* 0x000000d00fdd7221 */ /* 0x010fc60000000000 */
[----:B------:R3:W5:Y:S01]  /*3ad0*/  @P0 LDG.E.U16 R199, desc[UR30][R60.64] ;  /* 0x0000001e3cc70981 */ /* 0x000762000c1e1500 */
[----:B------:R-:W-:Y:S01]  /*3ae0*/  FADD R208, R14, R221 ;  /* 0x000000dd0ed07221 */ /* 0x000fe20000000000 */
[----:B------:R-:W2:Y:S02]  /*3af0*/  MUFU.EX2 R18, R212 ;  /* 0x000000d400127308 */ /* 0x000ea40000000800 */
[----:B------:R3:W5:Y:S04]  /*3b00*/  @P0 LDG.E.U16 R201, desc[UR30][R44.64] ;  /* 0x0000001e2cc90981 */ /* 0x000768000c1e1500 */
[----:B------:R3:W5:Y:S02]  /*3b10*/  @P0 LDG.E.U16 R203, desc[UR30][R52.64] ;  /* 0x0000001e34cb0981 */ /* 0x000764000c1e1500 */
[----:B------:R-:W4:Y:S08]  /*3b20*/  MUFU.EX2 R204, R204 ;  /* 0x000000cc00cc7308 */ /* 0x000f300000000800 */
[----:B------:R1:W-:Y:S02]  /*3b30*/  MUFU.EX2 R219, R5 ;  /* 0x0000000500db7308 */ /* 0x0003e40000000800 */
[----:B-1----:R-:W-:-:S06]  /*3b40*/  FADD R5, R17, R208 ;  /* 0x000000d011057221 */ /* 0x002fcc0000000000 */
[----:B------:R-:W1:Y:S08]  /*3b50*/  MUFU.EX2 R205, R205 ;  /* 0x000000cd00cd7308 */ /* 0x000e700000000800 */
[----:B------:R0:W-:Y:S02]  /*3b60*/  MUFU.EX2 R206, R4 ;  /* 0x0000000400ce7308 */ /* 0x0001e40000000800 */
[----:B0-----:R-:W-:-:S06]  /*3b70*/  FADD R4, R16, R5 ;  /* 0x0000000510047221 */ /* 0x001fcc0000000000 */
[----:B------:R-:W0:Y:S01]  /*3b80*/  MUFU.EX2 R86, R86 ;  /* 0x0000005600567308 */ /* 0x000e220000000800 */
[----:B------:R-:W-:-:S04]  /*3b90*/  FADD R221, R19, R4 ;  /* 0x0000000413dd7221 */ /* 0x000fc80000000000 */
[----:B--2---:R-:W-:-:S03]  /*3ba0*/  FADD R221, R18, R221 ;  /* 0x000000dd12dd7221 */ /* 0x004fc60000000000 */
[----:B------:R-:W2:Y:S01]  /*3bb0*/  MUFU.EX2 R207, R207 ;  /* 0x000000cf00cf7308 */ /* 0x000ea20000000800 */
[----:B----4-:R-:W-:-:S07]  /*3bc0*/  FADD R208, R204, R221 ;  /* 0x000000ddccd07221 */ /* 0x010fce0000000000 */
[----:B------:R-:W4:Y:S01]  /*3bd0*/  MUFU.EX2 R192, R192 ;  /* 0x000000c000c07308 */ /* 0x000f220000000800 */
[----:B-1----:R-:W-:Y:S01]  /*3be0*/  FADD R221, R205, R208 ;  /* 0x000000d0cddd7221 */ /* 0x002fe20000000000 */
[----:B------:R-:W-:Y:S01]  /*3bf0*/  FMUL R5, R196, 1.4426950216293334961 ;  /* 0x3fb8aa3bc4057820 */ /* 0x000fe20000400000 */
[----:B------:R-:W-:Y:S02]  /*3c00*/  FADD R4, R211, -R88 ;  /* 0x80000058d3047221 */ /* 0x000fe40000000000 */
[----:B0-----:R-:W-:-:S03]  /*3c10*/  FADD R208, R86, R221 ;  /* 0x000000dd56d07221 */ /* 0x001fc60000000000 */
[----:B------:R-:W0:Y:S08]  /*3c20*/  MUFU.EX2 R209, R209 ;  /* 0x000000d100d17308 */ /* 0x000e300000000800 */
[----:B------:R2:W-:Y:S01]  /*3c30*/  MUFU.EX2 R211, R5 ;  /* 0x0000000500d37308 */ /* 0x0005e20000000800 */
[----:B------:R-:W-:Y:S01]  /*3c40*/  FMUL R4, R4, 1.4426950216293334961 ;  /* 0x3fb8aa3b04047820 */ /* 0x000fe20000400000 */
[----:B--2---:R-:W-:-:S06]  /*3c50*/  FADD R5, R207, R208 ;  /* 0x000000d0cf057221 */ /* 0x004fcc0000000000 */
[----:B------:R-:W1:Y:S01]  /*3c60*/  MUFU.EX2 R194, R194 ;  /* 0x000000c200c27308 */ /* 0x000e620000000800 */
[----:B----4-:R-:W-:-:S04]  /*3c70*/  FADD R208, R192, R5 ;  /* 0x00000005c0d07221 */ /* 0x010fc80000000000 */
[----:B------:R-:W-:-:S03]  /*3c80*/  FADD R5, R219, R208 ;  /* 0x000000d0db057221 */ /* 0x000fc60000000000 */
[----:B------:R2:W4:Y:S02]  /*3c90*/  MUFU.EX2 R196, R4 ;  /* 0x0000000400c47308 */ /* 0x0005240000000800 */
[----:B--2---:R-:W-:-:S06]  /*3ca0*/  FADD R4, R206, R5 ;  /* 0x00000005ce047221 */ /* 0x004fcc0000000000 */
[----:B------:R-:W2:Y:S01]  /*3cb0*/  MUFU.EX2 R221, R198 ;  /* 0x000000c600dd7308 */ /* 0x000ea20000000800 */
[----:B0-----:R-:W-:-:S04]  /*3cc0*/  FADD R5, R209, R4 ;  /* 0x00000004d1057221 */ /* 0x001fc80000000000 */
[----:B-1----:R-:W-:-:S03]  /*3cd0*/  FADD R4, R194, R5 ;  /* 0x00000005c2047221 */ /* 0x002fc60000000000 */
[----:B------:R-:W0:Y:S01]  /*3ce0*/  MUFU.EX2 R213, R213 ;  /* 0x000000d500d57308 */ /* 0x000e220000000800 */
[----:B------:R-:W-:-:S07]  /*3cf0*/  FADD R5, R211, R4 ;  /* 0x00000004d3057221 */ /* 0x000fce0000000000 */
[----:B------:R-:W1:Y:S01]  /*3d00*/  MUFU.EX2 R208, R215 ;  /* 0x000000d700d07308 */ /* 0x000e620000000800 */
[----:B----4-:R-:W-:-:S07]  /*3d10*/  FADD R4, R196, R5 ;  /* 0x00000005c4047221 */ /* 0x010fce0000000000 */
[----:B------:R-:W4:Y:S01]  /*3d20*/  MUFU.EX2 R200, R200 ;  /* 0x000000c800c87308 */ /* 0x000f220000000800 */
[----:B--2---:R-:W-:Y:S01]  /*3d30*/  FADD R198, R221, R4 ;  /* 0x00000004ddc67221 */ /* 0x004fe20000000000 */
[----:B------:R-:W-:-:S06]  /*3d40*/  F2FP.BF16.F32.PACK_AB R5, R6, R177 ;  /* 0x000000b10605723e */ /* 0x000fcc00000010ff */
[----:B------:R-:W2:Y:S01]  /*3d50*/  MUFU.EX2 R217, R217 ;  /* 0x000000d900d97308 */ /* 0x000ea20000000800 */
[----:B0-----:R-:W-:Y:S01]  /*3d60*/  FADD R177, R213, R198 ;  /* 0x000000c6d5b17221 */ /* 0x001fe20000000000 */
[----:B------:R-:W-:-:S03]  /*3d70*/  F2FP.BF16.F32.PACK_AB R4, R7, R202 ;  /* 0x000000ca0704723e */ /* 0x000fc600000010ff */
[----:B-1----:R-:W-:Y:S01]  /*3d80*/  FADD R177, R208, R177 ;  /* 0x000000b1d0b17221 */ /* 0x002fe20000000000 */
[----:B------:R-:W-:Y:S02]  /*3d90*/  F2FP.BF16.F32.PACK_AB R7, R10, R11 ;  /* 0x0000000b0a07723e */ /* 0x000fe400000010ff */
[----:B------:R-:W-:Y:S01]  /*3da0*/  F2FP.BF16.F32.PACK_AB R10, R16, R17 ;  /* 0x00000011100a723e */ /* 0x000fe200000010ff */
[----:B----4-:R-:W-:Y:S01]  /*3db0*/  FADD R16, R200, R177 ;  /* 0x000000b1c8107221 */ /* 0x010fe20000000000 */
[----:B------:R-:W-:Y:S02]  /*3dc0*/  F2FP.BF16.F32.PACK_AB R6, R8, R9 ;  /* 0x000000090806723e */ /* 0x000fe400000010ff */
[----:B------:R-:W-:Y:S02]  /*3dd0*/  F2FP.BF16.F32.PACK_AB R8, R12, R13 ;  /* 0x0000000d0c08723e */ /* 0x000fe400000010ff */
[----:B------:R-:W-:Y:S01]  /*3de0*/  F2FP.BF16.F32.PACK_AB R13, R207, R86 ;  /* 0x00000056cf0d723e */ /* 0x000fe200000010ff */
[----:B--2---:R-:W-:Y:S01]  /*3df0*/  FADD R86, R217, R16 ;  /* 0x00000010d9567221 */ /* 0x004fe20000000000 */
[----:B------:R-:W-:-:S02]  /*3e00*/  F2FP.BF16.F32.PACK_AB R9, R14, R15 ;  /* 0x0000000f0e09723e */ /* 0x000fc400000010ff */
[----:B------:R-:W-:Y:S02]  /*3e10*/  F2FP.BF16.F32.PACK_AB R11, R18, R19 ;  /* 0x00000013120b723e */ /* 0x000fe400000010ff */
[----:B------:R3:W0:Y:S01]  /*3e20*/  SHFL.BFLY PT, R177, R86, 0x10, 0x1f ;  /* 0x0e001f0056b17f89 */ /* 0x00062200000e0000 */
[----:B------:R-:W-:Y:S02]  /*3e30*/  F2FP.BF16.F32.PACK_AB R12, R205, R204 ;  /* 0x000000cccd0c723e */ /* 0x000fe400000010ff */
[----:B------:R-:W-:Y:S02]  /*3e40*/  F2FP.BF16.F32.PACK_AB R14, R219, R192 ;  /* 0x000000c0db0e723e */ /* 0x000fe400000010ff */
[----:B------:R-:W-:Y:S02]  /*3e50*/  F2FP.BF16.F32.PACK_AB R15, R209, R206 ;  /* 0x000000ced10f723e */ /* 0x000fe400000010ff */
[----:B------:R-:W-:Y:S02]  /*3e60*/  F2FP.BF16.F32.PACK_AB R16, R211, R194 ;  /* 0x000000c2d310723e */ /* 0x000fe400000010ff */
[----:B------:R-:W-:-:S02]  /*3e70*/  F2FP.BF16.F32.PACK_AB R17, R221, R196 ;  /* 0x000000c4dd11723e */ /* 0x000fc400000010ff */
[----:B------:R-:W-:Y:S02]  /*3e80*/  F2FP.BF16.F32.PACK_AB R18, R208, R213 ;  /* 0x000000d5d012723e */ /* 0x000fe400000010ff */
[----:B------:R-:W-:Y:S01]  /*3e90*/  F2FP.BF16.F32.PACK_AB R19, R217, R200 ;  /* 0x000000c8d913723e */ /* 0x000fe200000010ff */
[----:B---3--:R-:W-:Y:S06]  /*3ea0*/  @!P0 BRA `(.L_x_9) ;  /* 0x0000000000088947 */ /* 0x008fec0003800000 */
[----:B------:R1:W-:Y:S01]  /*3eb0*/  STTM.16dp32bit_t0_t15.x16 tmem[UR15+0x40], R4 ;  /* 0x00004004000079ed */ /* 0x0003e20008a0000f */
[----:B------:R1:W-:Y:S02]  /*3ec0*/  STTM.16dp32bit_t16_t31.x16 tmem[UR15+0x50], R4 ;  /* 0x00005004000079ed */ /* 0x0003e40008a2000f */
.L_x_9:
[----:B-----5:R-:W-:Y:S01]  /*3ed0*/  STS.U16 [R59+UR11+0x2000], R20 ;  /* 0x002000143b007988 */ /* 0x020fe2000800040b */
[----:B-1----:R-:W-:-:S03]  /*3ee0*/  FADD R4, -R88, -INF ;  /* 0xff80000058047421 */ /* 0x002fc60000000100 */
[----:B------:R-:W-:Y:S04]  /*3ef0*/  STS.U16 [R59+UR11+0x2400], R22 ;  /* 0x002400163b007988 */ /* 0x000fe8000800040b */
        /* <DEDUP_REMOVED lines=14> */
[----:B------:R1:W-:Y:S04]  /*3fe0*/  STS.U16 [R57+UR11+0x2200], R90 ;  /* 0x0022005a39007988 */ /* 0x0003e8000800040b */
[----:B------:R2:W-:Y:S04]  /*3ff0*/  STS.U16 [R57+UR11+0x2600], R92 ;  /* 0x0026005c39007988 */ /* 0x0005e8000800040b */
[----:B------:R2:W-:Y:S01]  /*4000*/  STS.U16 [R57+UR11+0x2a00], R94 ;  /* 0x002a005e39007988 */ /* 0x0005e2000800040b */
[----:B-1----:R-:W-:-:S03]  /*4010*/  FMUL R90, R4, 1.4426950216293334961 ;  /* 0x3fb8aa3b045a7820 */ /* 0x002fc60000400000 */
[----:B------:R2:W-:Y:S04]  /*4020*/  STS.U16 [R57+UR11+0x2e00], R96 ;  /* 0x002e006039007988 */ /* 0x0005e8000800040b */
[----:B------:R2:W-:Y:S01]  /*4030*/  STS.U16 [R57+UR11+0x3200], R158 ;  /* 0x0032009e39007988 */ /* 0x0005e2000800040b */
[----:B------:R-:W1:Y:S03]  /*4040*/  MUFU.EX2 R90, R90 ;  /* 0x0000005a005a7308 */ /* 0x000e660000000800 */
[----:B------:R2:W-:Y:S04]  /*4050*/  STS.U16 [R57+UR11+0x3600], R176 ;  /* 0x003600b039007988 */ /* 0x0005e8000800040b */
        /* <DEDUP_REMOVED lines=9> */
[----:B------:R2:W-:Y:S01]  /*40f0*/  STS.U16 [R56+UR11+0x3f00], R203 ;  /* 0x003f00cb38007988 */ /* 0x0005e2000800040b */
[----:B------:R-:W3:Y:S02]  /*4100*/  FENCE.VIEW.ASYNC.T ;  /* 0x00000000000073c6 */ /* 0x000ee40000000200 */
[----:B---3--:R-:W-:Y:S06]  /*4110*/  BAR.SYNC.DEFER_BLOCKING 0x0 ;  /* 0x0000000000007b1d */ /* 0x008fec0000010000 */
[----:B------:R-:W3:Y:S01]  /*4120*/  LDTM.16dp32bit_t0_t15.x32 R4, tmem[UR15] ;  /* 0x0000000f000479ee */ /* 0x000ee20008a80000 */
[----:B------:R-:W4:Y:S01]  /*4130*/  LDTM.16dp32bit_t16_t31.x32 R4, tmem[UR15+0x20] ;  /* 0x0000200f000479ee */ /* 0x000f220008aa0000 */
[----:B------:R-:W-:Y:S01]  /*4140*/  NOP ;  /* 0x0000000000007918 */ /* 0x000fe20000000000 */
[----:B-12---:R-:W-:Y:S05]  /*4150*/  @!P0 BRA `(.L_x_10) ;  /* 0x0000000000888947 */ /* 0x006fea0003800000 */
[C---:B---34-:R-:W-:Y:S01]  /*4160*/  FMUL R4, R90.reuse, R4 ;  /* 0x000000045a047220 */ /* 0x058fe20000400000 */
[C---:B------:R-:W-:Y:S01]  /*4170*/  FMUL R5, R90.reuse, R5 ;  /* 0x000000055a057220 */ /* 0x040fe20000400000 */
        /* <DEDUP_REMOVED lines=29> */
[----:B------:R-:W-:-:S04]  /*4350*/  FMUL R35, R90, R35 ;  /* 0x000000235a237220 */ /* 0x000fc80000400000 */
[----:B------:R1:W-:Y:S01]  /*4360*/  STTM.16dp32bit_t0_t15.x32 tmem[UR15], R4 ;  /* 0x00000004000079ed */ /* 0x0003e20008a8000f */
[----:B------:R1:W-:Y:S02]  /*4370*/  STTM.16dp32bit_t16_t31.x32 tmem[UR15+0x20], R4 ;  /* 0x00002004000079ed */ /* 0x0003e40008aa000f */
.L_x_10:
[----:B----4-:R-:W2:Y:S02]  /*4380*/  FENCE.VIEW.ASYNC.T ;  /* 0x00000000000073c6 */ /* 0x010ea40000000200 */
[----:B--2---:R-:W-:Y:S01]  /*4390*/  BAR.SYNC.DEFER_BLOCKING 0x0 ;  /* 0x0000000000007b1d */ /* 0x004fe20000010000 */
[----:B0-----:R-:W-:Y:S01]  /*43a0*/  FADD R177, R86, R177 ;  /* 0x000000b156b17221 */ /* 0x001fe20000000000 */
[----:B------:R-:W-:Y:S02]  /*43b0*/  UISETP.GE.AND UP0, UPT, UR12, 0x1, UPT ;  /* 0x000000010c00788c */ /* 0x000fe4000bf06270 */
[----:B------:R-:W-:Y:S01]  /*43c0*/  UIADD3 UR21, UPT, UPT, UR13, 0x40, URZ ;  /* 0x000000400d157890 */ /* 0x000fe2000fffe0ff */
[----:B------:R-:W-:Y:S01]  /*43d0*/  FADD R177, R90, R177 ;  /* 0x000000b15ab17221 */ /* 0x000fe20000000000 */
[----:B------:R0:W-:Y:S06]  /*43e0*/  MEMBAR.ALL.CTA ;  /* 0x0000000000007992 */ /* 0x0001ec0000008000 */
[----:B0-----:R-:W0:Y:S02]  /*43f0*/  FENCE.VIEW.ASYNC.S ;  /* 0x00000000000073c6 */ /* 0x001e240000000000 */
[----:B0-----:R-:W-:Y:S06]  /*4400*/  BAR.SYNC.DEFER_BLOCKING 0x0 ;  /* 0x0000000000007b1d */ /* 0x001fec0000010000 */
[----:B------:R-:W-:Y:S05]  /*4410*/  @!P1 BRA `(.L_x_11) ;  /* 0x00000000007c9947 */ /* 0x000fea0003800000 */
[----:B------:R-:W-:Y:S01]  /*4420*/  UIADD3 UR5, UPT, UPT, UR11, 0x2000, URZ ;  /* 0x000020000b057890 */ /* 0x000fe2000fffe0ff */
[----:B------:R-:W-:Y:S01]  /*4430*/  UMOV UR4, URZ ;  /* 0x000000ff00047c82 */ /* 0x000fe20008000000 */
[----:B------:R-:W-:Y:S02]  /*4440*/  UIADD3 UR16, UPT, UPT, UR13, 0x48, URZ ;  /* 0x000000480d107890 */ /* 0x000fe4000fffe0ff */
[----:B------:R-:W-:Y:S02]  /*4450*/  USHF.R.U32.HI UR5, URZ, 0x4, UR5 ;  /* 0x00000004ff057899 */ /* 0x000fe40008011605 */
[----:B------:R-:W-:Y:S02]  /*4460*/  UIADD3 UR17, UPT, UPT, UR13, 0x50, URZ ;  /* 0x000000500d117890 */ /* 0x000fe4000fffe0ff */
[----:B------:R-:W-:Y:S02]  /*4470*/  USGXT.U32 UR8, UR5, 0xe ;  /* 0x0000000e0508789a */ /* 0x000fe40008000000 */
[----:B------:R-:W-:-:S02]  /*4480*/  UIADD3 UR19, UPT, UPT, UR13, 0x58, URZ ;  /* 0x000000580d137890 */ /* 0x000fc4000fffe0ff */
[----:B------:R-:W-:Y:S01]  /*4490*/  UIADD3 UR24, UP3, UPT, UR8, 0x2, URZ ;  /* 0x0000000208187890 */ /* 0x000fe2000ff7e0ff */
[----:B------:R-:W-:Y:S01]  /*44a0*/  UMOV UR22, 0x0 ;  /* 0x0000000000167882 */ /* 0x000fe20000000000 */
[----:B------:R-:W-:Y:S02]  /*44b0*/  UMOV UR23, 0x4100490 ;  /* 0x0410049000177882 */ /* 0x000fe40000000000 */
[----:B------:R-:W-:Y:S02]  /*44c0*/  UIADD3.X UR25, UPT, UPT, UR4, 0x40004040, URZ, UP3, !UPT ;  /* 0x4000404004197890 */ /* 0x000fe40009ffe4ff */
[----:B------:R-:W-:Y:S02]  /*44d0*/  UIADD3 UR28, UP3, UPT, UR24, 0x2, URZ ;  /* 0x00000002181c7890 */ /* 0x000fe4000ff7e0ff */
[----:B------:R-:W-:Y:S02]  /*44e0*/  UIADD3 UR34, UP4, UPT, UR24, 0x4, URZ ;  /* 0x0000000418227890 */ /* 0x000fe4000ff9e0ff */
[----:B------:R-:W-:-:S02]  /*44f0*/  UIADD3.X UR29, UPT, UPT, UR25, URZ, URZ, UP3, !UPT ;  /* 0x000000ff191d7290 */ /* 0x000fc40009ffe4ff */
[----:B------:R-:W-:Y:S01]  /*4500*/  UIADD3.X UR35, UPT, UPT, UR25, URZ, URZ, UP4, !UPT ;  /* 0x000000ff19237290 */ /* 0x000fe2000a7fe4ff */
[----:B------:R-:W-:Y:S01]  /*4510*/  UMOV UR9, 0x40004040 ;  /* 0x4000404000097882 */ /* 0x000fe20000000000 */
[----:B------:R-:W-:Y:S01]  /*4520*/  UMOV UR26, 0x0 ;  /* 0x00000000001a7882 */ /* 0x000fe20000000000 */
[----:B------:R-:W-:Y:S01]  /*4530*/  UMOV UR27, 0x4100490 ;  /* 0x04100490001b7882 */ /* 0x000fe20000000000 */
[----:B------:R-:W-:Y:S01]  /*4540*/  UMOV UR32, 0x0 ;  /* 0x0000000000207882 */ /* 0x000fe20000000000 */
[----:B------:R-:W-:Y:S01]  /*4550*/  UMOV UR33, 0x4100490 ;  /* 0x0410049000217882 */ /* 0x000fe20000000000 */
[----:B------:R-:W-:Y:S01]  /*4560*/  UMOV UR4, UR14 ;  /* 0x0000000e00047c82 */ /* 0x000fe20008000000 */
[----:B------:R-:W-:Y:S01]  /*4570*/  UMOV UR5, URZ ;  /* 0x000000ff00057c82 */ /* 0x000fe20008000000 */
[----:B------:R0:W-:Y:S01]  /*4580*/  UTCHMMA tmem[UR21], gdesc[UR8], tmem[UR13], tmem[UR22], idesc[UR23], UPT ;  /* 0x00ff1608150079ea */ /* 0x0001e2000b80000d */
[----:B------:R-:W-:Y:S01]  /*4590*/  UMOV UR38, 0x0 ;  /* 0x0000000000267882 */ /* 0x000fe20000000000 */
[----:B------:R-:W-:Y:S01]  /*45a0*/  UMOV UR39, 0x4100490 ;  /* 0x0410049000277882 */ /* 0x000fe20000000000 */
[----:B------:R0:W-:Y:S01]  /*45b0*/  UTCHMMA tmem[UR16], gdesc[UR24], tmem[UR13], tmem[UR26], idesc[UR27], UPT ;  /* 0x00ff1a18100079ea */ /* 0x0001e2000b80000d */
[----:B------:R-:W-:Y:S01]  /*45c0*/  UMOV UR4, UR4 ;  /* 0x0000000400047c82 */ /* 0x000fe20008000000 */
[----:B------:R0:W-:Y:S01]  /*45d0*/  UTCHMMA tmem[UR17], gdesc[UR28], tmem[UR13], tmem[UR32], idesc[UR33], UPT ;  /* 0x00ff201c110079ea */ /* 0x0001e2000b80000d */
[----:B------:R0:W-:Y:S01]  /*45e0*/  UTCHMMA tmem[UR19], gdesc[UR34], tmem[UR13], tmem[UR38], idesc[UR39], UPT ;  /* 0x00ff2622130079ea */ /* 0x0001e2000b80000d */
[----:B------:R0:W-:Y:S01]  /*45f0*/  UTCBAR [UR4], URZ ;  /* 0x000000ff040073e9 */ /* 0x0001e200080000ff */
[----:B------:R-:W-:Y:S01]  /*4600*/  NOP ;  /* 0x0000000000007918 */ /* 0x000fe20000000000 */
.L_x_11:
[----:B------:R-:W-:Y:S01]  /*4610*/  FSEL R88, R88, -INF , P0 ;  /* 0xff80000058587808 */ /* 0x000fe20000000000 */
[----:B0-----:R-:W-:Y:S01]  /*4620*/  UMOV UR4, URZ ;  /* 0x000000ff00047c82 */ /* 0x001fe20008000000 */
[----:B------:R-:W-:Y:S01]  /*4630*/  FSEL R86, R177, 1, P0 ;  /* 0x3f800000b1567808 */ /* 0x000fe20000000000 */
[----:B------:R-:W-:Y:S06]  /*4640*/  BRA.U !UP0, `(.L_x_12) ;  /* 0x0000002d082c7547 */ /* 0x000fec000b800000 */
[----:B------:R-:W-:Y:S01]  /*4650*/  USHF.L.U32 UR22, UR7, 0x6, URZ ;  /* 0x0000000607167899 */ /* 0x000fe200080006ff */
[----:B------:R-:W-:Y:S01]  /*4660*/  IMAD.SHL.U32 R159, R159, 0x40, RZ ;  /* 0x000000409f9f7824 */ /* 0x000fe200078e00ff */
[----:B------:R-:W-:Y:S01]  /*4670*/  USHF.R.U32.HI UR26, URZ, 0x4, UR6 ;  /* 0x00000004ff1a7899 */ /* 0x000fe20008011606 */
[----:B------:R-:W-:Y:S01]  /*4680*/  IMAD.MOV.U32 R193, RZ, RZ, R88 ;  /* 0x000000ffffc17224 */ /* 0x000fe200078e0058 */
[----:B------:R-:W-:Y:S01]  /*4690*/  UIADD3 UR7, UPT, UPT, UR11, 0x6000, URZ ;  /* 0x000060000b077890 */ /* 0x000fe2000fffe0ff */
[----:B------:R-:W-:Y:S01]  /*46a0*/  IMAD.MOV.U32 R90, RZ, RZ, RZ ;  /* 0x000000ffff5a7224 */ /* 0x000fe200078e00ff */
[----:B------:R-:W-:Y:S01]  /*46b0*/  USHF.R.U32.HI UR24, URZ, 0x4, UR11 ;  /* 0x00000004ff187899 */ /* 0x000fe2000801160b */
[----:B------:R-:W-:Y:S01]  /*46c0*/  IMAD.MOV.U32 R177, RZ, RZ, R159 ;  /* 0x000000ffffb17224 */ /* 0x000fe200078e009f */
[----:B------:R-:W-:Y:S01]  /*46d0*/  USGXT.U32 UR26, UR26, 0xe ;  /* 0x0000000e1a1a789a */ /* 0x000fe20008000000 */
[----:B------:R-:W-:Y:S01]  /*46e0*/  MOV R179, UR22 ;  /* 0x0000001600b37c02 */ /* 0x000fe20008000f00 */
[----:B------:R-:W-:-:S02]  /*46f0*/  USHF.R.U32.HI UR7, URZ, 0x4, UR7 ;  /* 0x00000004ff077899 */ /* 0x000fc40008011607 */
[----:B------:R-:W-:Y:S02]  /*4700*/  USGXT.U32 UR24, UR24, 0xe ;  /* 0x0000000e1818789a */ /* 0x000fe40008000000 */
[----:B------:R-:W-:Y:S02]  /*4710*/  UIADD3 UR16, UP0, UPT, UR26, 0x2, URZ ;  /* 0x000000021a107890 */ /* 0x000fe4000ff1e0ff */
[----:B------:R-:W-:Y:S01]  /*4720*/  USGXT.U32 UR28, UR7, 0xe ;  /* 0x0000000e071c789a */ /* 0x000fe20008000000 */
[----:B------:R-:W-:Y:S01]  /*4730*/  UMOV UR4, URZ ;  /* 0x000000ff00047c82 */ /* 0x000fe20008000000 */
[----:B------:R-:W-:Y:S02]  /*4740*/  UISETP.NE.U32.AND UP3, UPT, UR18, URZ, UPT ;  /* 0x000000ff1200728c */ /* 0x000fe4000bf65070 */
[----:B------:R-:W-:Y:S02]  /*4750*/  UIADD3 UR18, UP4, UPT, UR24, 0x80, URZ ;  /* 0x0000008018127890 */ /* 0x000fe4000ff9e0ff */
[----:B------:R-:W-:-:S02]  /*4760*/  UIADD3.X UR17, UPT, UPT, UR4, 0x40004040, URZ, UP0, !UPT ;  /* 0x4000404004117890 */ /* 0x000fc400087fe4ff */
[----:B------:R-:W-:Y:S01]  /*4770*/  UIADD3 UR40, UP0, UPT, UR28, 0x2, URZ ;  /* 0x000000021c287890 */ /* 0x000fe2000ff1e0ff */
[----:B------:R-:W-:Y:S01]  /*4780*/  UMOV UR6, URZ ;  /* 0x000000ff00067c82 */ /* 0x000fe20008000000 */
[----:B------:R-:W-:Y:S01]  /*4790*/  UMOV UR5, URZ ;  /* 0x000000ff00057c82 */ /* 0x000fe20008000000 */
[----:B------:R-:W-:Y:S02]  /*47a0*/  UIADD3.X UR19, UPT, UPT, UR6, 0x40004040, URZ, UP4, !UPT ;  /* 0x4000404006137890 */ /* 0x000fe4000a7fe4ff */
[----:B------:R-:W-:Y:S02]  /*47b0*/  UIADD3 UR42, UP4, UPT, UR18, 0x80, URZ ;  /* 0x00000080122a7890 */ /* 0x000fe4000ff9e0ff */
[----:B------:R-:W-:Y:S02]  /*47c0*/  UIADD3 UR38, UP5, UPT, UR18, 0x100, URZ ;  /* 0x0000010012267890 */ /* 0x000fe4000ffbe0ff */
[----:B------:R-:W-:Y:S01]  /*47d0*/  UIADD3.X UR41, UPT, UPT, UR5, 0x40004040, URZ, UP0, !UPT ;  /* 0x4000404005297890 */ /* 0x000fe200087fe4ff */
[----:B------:R-:W-:Y:S01]  /*47e0*/  UMOV UR23, 0x1 ;  /* 0x0000000100177882 */ /* 0x000fe20000000000 */
[----:B------:R-:W0:Y:S01]  /*47f0*/  LDCU UR37, c[0x0][0x3a8] ;  /* 0x00007500ff2577ac */ /* 0x000e220008000800 */
[----:B------:R-:W-:-:S02]  /*4800*/  UIADD3.X UR43, UPT, UPT, UR19, URZ, URZ, UP4, !UPT ;  /* 0x000000ff132b7290 */ /* 0x000fc4000a7fe4ff */
[----:B------:R-:W-:Y:S02]  /*4810*/  UIADD3.X UR39, UPT, UPT, UR19, URZ, URZ, UP5, !UPT ;  /* 0x000000ff13277290 */ /* 0x000fe4000affe4ff */
[----:B------:R-:W-:Y:S02]  /*4820*/  UIADD3.64 UR44, UPT, UPT, UR16, 0x2, URZ ;  /* 0x00000002102c7897 */ /* 0x000fe4000fffe0ff */
[----:B------:R-:W-:Y:S02]  /*4830*/  UIADD3.64 UR46, UPT, UPT, UR16, 0x4, URZ ;  /* 0x00000004102e7897 */ /* 0x000fe4000fffe0ff */
[----:B------:R-:W-:Y:S02]  /*4840*/  UIADD3.64 UR48, UPT, UPT, UR40, 0x2, URZ ;  /* 0x0000000228307897 */ /* 0x000fe4000fffe0ff */
[----:B------:R-:W-:Y:S01]  /*4850*/  UIADD3.64 UR50, UPT, UPT, UR40, 0x4, URZ ;  /* 0x0000000428327897 */ /* 0x000fe2000fffe0ff */
[----:B------:R-:W-:Y:S01]  /*4860*/  UMOV UR8, URZ ;  /* 0x000000ff00087c82 */ /* 0x000fe20008000000 */
[----:B------:R-:W-:-:S10]  /*4870*/  UMOV UR9, URZ ;  /* 0x000000ff00097c82 */ /* 0x000fd40008000000 */
.L_x_17:
[----:B-123--:R-:W-:-:S04]  /*4880*/  IMAD.WIDE R4, R177, 0x2, R188 ;  /* 0x00000002b1047825 */ /* 0x00efc800078e02bc */
[C---:B------:R-:W-:Y:S01]  /*4890*/  IMAD.WIDE R8, R177.reuse, 0x2, R168 ;  /* 0x00000002b1087825 */ /* 0x040fe200078e02a8 */
[----:B------:R1:W2:Y:S03]  /*48a0*/  LDG.E.U16 R24, desc[UR30][R4.64] ;  /* 0x0000001e04187981 */ /* 0x0002a6000c1e1500 */
[C---:B------:R-:W-:Y:S01]  /*48b0*/  IMAD.WIDE R12, R177.reuse, 0x2, R160 ;  /* 0x00000002b10c7825 */ /* 0x040fe200078e02a0 */
[----:B------:R3:W4:Y:S03]  /*48c0*/  LDG.E.U16 R32, desc[UR30][R8.64] ;  /* 0x0000001e08207981 */ /* 0x000726000c1e1500 */
        /* <DEDUP_REMOVED lines=10> */
[C---:B-1----:R-:W-:Y:S01]  /*4970*/  IMAD.WIDE R4, R177.reuse, 0x2, R186 ;  /* 0x00000002b1047825 */ /* 0x042fe200078e02ba */
[----:B------:R-:W4:Y:S03]  /*4980*/  LDG.E.U16 R158, desc[UR30][R18.64] ;  /* 0x0000001e129e7981 */ /* 0x000f26000c1e1500 */
[C---:B---3--:R-:W-:Y:S01]  /*4990*/  IMAD.WIDE R8, R177.reuse, 0x2, R174 ;  /* 0x00000002b1087825 */ /* 0x048fe200078e02ae */
[----:B------:R1:W3:Y:S03]  /*49a0*/  LDG.E.U16 R25, desc[UR30][R4.64] ;  /* 0x0000001e04197981 */ /* 0x0002e6000c1e1500 */
[C---:B------:R-:W-:Y:S01]  /*49b0*/  IMAD.WIDE R14, R177.reuse, 0x2, R156 ;  /* 0x00000002b10e7825 */ /* 0x040fe200078e029c */
[----:B------:R1:W3:Y:S03]  /*49c0*/  LDG.E.U16 R27, desc[UR30][R8.64] ;  /* 0x0000001e081b7981 */ /* 0x0002e6000c1e1500 */
[C---:B-----5:R-:W-:Y:S01]  /*49d0*/  IMAD.WIDE R12, R177.reuse, 0x2, R148 ;  /* 0x00000002b10c7825 */ /* 0x060fe200078e0294 */
[----:B------:R-:W5:Y:S03]  /*49e0*/  LDG.E.U16 R31, desc[UR30][R14.64] ;  /* 0x0000001e0e1f7981 */ /* 0x000f66000c1e1500 */
[C---:B0-----:R-:W-:Y:S01]  /*49f0*/  IMAD.WIDE R16, R177.reuse, 0x2, R140 ;  /* 0x00000002b1107825 */ /* 0x041fe200078e028c */
[----:B------:R0:W5:Y:S03]  /*4a00*/  LDG.E.U16 R33, desc[UR30][R12.64] ;  /* 0x0000001e0c217981 */ /* 0x000166000c1e1500 */
[C---:B------:R-:W-:Y:S01]  /*4a10*/  IMAD.WIDE R22, R177.reuse, 0x2, R124 ;  /* 0x00000002b1167825 */ /* 0x040fe200078e027c */
[----:B------:R0:W5:Y:S03]  /*4a20*/  LDG.E.U16 R35, desc[UR30][R16.64] ;  /* 0x0000001e10237981 */ /* 0x000166000c1e1500 */
[----:B------:R-:W-:-:S02]  /*4a30*/  IMAD.WIDE R20, R177, 0x2, R132 ;  /* 0x00000002b1147825 */ /* 0x000fc400078e0284 */
[----:B------:R-:W5:Y:S02]  /*4a40*/  LDG.E.U16 R23, desc[UR30][R22.64] ;  /* 0x0000001e16177981 */ /* 0x000f64000c1e1500 */
[C---:B------:R-:W-:Y:S02]  /*4a50*/  IMAD.WIDE R10, R177.reuse, 0x2, R166 ;  /* 0x00000002b10a7825 */ /* 0x040fe400078e02a6 */
[----:B------:R0:W5:Y:S02]  /*4a60*/  LDG.E.U16 R191, desc[UR30][R20.64] ;  /* 0x0000001e14bf7981 */ /* 0x000164000c1e1500 */
[C---:B------:R-:W-:Y:S02]  /*4a70*/  IMAD.WIDE R6, R177.reuse, 0x2, R184 ;  /* 0x00000002b1067825 */ /* 0x040fe400078e02b8 */
[----:B------:R-:W5:Y:S02]  /*4a80*/  LDG.E.U16 R29, desc[UR30][R10.64] ;  /* 0x0000001e0a1d7981 */ /* 0x000f64000c1e1500 */
[----:B-1----:R-:W-:-:S02]  /*4a90*/  IMAD.WIDE R4, R177, 0x2, R172 ;  /* 0x00000002b1047825 */ /* 0x002fc400078e02ac */
[----:B------:R-:W5:Y:S02]  /*4aa0*/  LDG.E.U16 R26, desc[UR30][R6.64] ;  /* 0x0000001e061a7981 */ /* 0x000f64000c1e1500 */
[C---:B------:R-:W-:Y:S02]  /*4ab0*/  IMAD.WIDE R8, R177.reuse, 0x2, R164 ;  /* 0x00000002b1087825 */ /* 0x040fe400078e02a4 */
[----:B------:R1:W5:Y:S02]  /*4ac0*/  LDG.E.U16 R30, desc[UR30][R4.64] ;  /* 0x0000001e041e7981 */ /* 0x000364000c1e1500 */
[C---:B0-----:R-:W-:Y:S02]  /*4ad0*/  IMAD.WIDE R12, R177.reuse, 0x2, R154 ;  /* 0x00000002b10c7825 */ /* 0x041fe400078e029a */
[----:B------:R0:W5:Y:S02]  /*4ae0*/  LDG.E.U16 R34, desc[UR30][R8.64] ;  /* 0x0000001e08227981 */ /* 0x000164000c1e1500 */
[----:B------:R-:W-:-:S02]  /*4af0*/  IMAD.WIDE R14, R177, 0x2, R146 ;  /* 0x00000002b10e7825 */ /* 0x000fc400078e0292 */
[----:B------:R0:W5:Y:S02]  /*4b00*/  LDG.E.U16 R92, desc[UR30][R12.64] ;  /* 0x0000001e0c5c7981 */ /* 0x000164000c1e1500 */
[C---:B------:R-:W-:Y:S02]  /*4b10*/  IMAD.WIDE R18, R177.reuse, 0x2, R138 ;  /* 0x00000002b1127825 */ /* 0x040fe400078e028a */
[----:B------:R0:W5:Y:S02]  /*4b20*/  LDG.E.U16 R96, desc[UR30][R14.64] ;  /* 0x0000001e0e607981 */ /* 0x000164000c1e1500 */
[C---:B------:R-:W-:Y:S02]  /*4b30*/  IMAD.WIDE R16, R177.reuse, 0x2, R130 ;  /* 0x00000002b1107825 */ /* 0x040fe400078e0282 */
[----:B------:R-:W5:Y:S02]  /*4b40*/  LDG.E.U16 R22, desc[UR30][R18.64] ;  /* 0x0000001e12167981 */ /* 0x000f64000c1e1500 */
[----:B------:R-:W-:-:S02]  /*4b50*/  IMAD.WIDE R20, R177, 0x2, R122 ;  /* 0x00000002b1147825 */ /* 0x000fc400078e027a */
[----:B------:R0:W5:Y:S02]  /*4b60*/  LDG.E.U16 R178, desc[UR30][R16.64] ;  /* 0x0000001e10b27981 */ /* 0x000164000c1e1500 */
[C---:B-1----:R-:W-:Y:S02]  /*4b70*/  IMAD.WIDE R4, R177.reuse, 0x2, R182 ;  /* 0x00000002b1047825 */ /* 0x042fe400078e02b6 */
[----:B------:R-:W5:Y:S02]  /*4b80*/  LDG.E.U16 R20, desc[UR30][R20.64] ;  /* 0x0000001e14147981 */ /* 0x000f64000c1e1500 */
[C---:B------:R-:W-:Y:S02]  /*4b90*/  IMAD.WIDE R6, R177.reuse, 0x2, R170 ;  /* 0x00000002b1067825 */ /* 0x040fe400078e02aa */
[----:B------:R-:W5:Y:S02]  /*4ba0*/  LDG.E.U16 R5, desc[UR30][R4.64] ;  /* 0x0000001e04057981 */ /* 0x000f64000c1e1500 */
[----:B------:R-:W-:-:S02]  /*4bb0*/  IMAD.WIDE R10, R177, 0x2, R162 ;  /* 0x00000002b10a7825 */ /* 0x000fc400078e02a2 */
[----:B------:R-:W5:Y:S02]  /*4bc0*/  LDG.E.U16 R7, desc[UR30][R6.64] ;  /* 0x0000001e06077981 */ /* 0x000f64000c1e1500 */
[C---:B0-----:R-:W-:Y:S02]  /*4bd0*/  IMAD.WIDE R8, R177.reuse, 0x2, R152 ;  /* 0x00000002b1087825 */ /* 0x041fe400078e0298 */
[----:B------:R-:W5:Y:S02]  /*4be0*/  LDG.E.U16 R11, desc[UR30][R10.64] ;  /* 0x0000001e0a0b7981 */ /* 0x000f64000c1e1500 */
[C---:B------:R-:W-:Y:S02]  /*4bf0*/  IMAD.WIDE R12, R177.reuse, 0x2, R144 ;  /* 0x00000002b10c7825 */ /* 0x040fe400078e0290 */
[----:B------:R-:W5:Y:S02]  /*4c00*/  LDG.E.U16 R9, desc[UR30][R8.64] ;  /* 0x0000001e08097981 */ /* 0x000f64000c1e1500 */
[----:B------:R-:W-:-:S02]  /*4c10*/  IMAD.WIDE R14, R177, 0x2, R136 ;  /* 0x00000002b10e7825 */ /* 0x000fc400078e0288 */
[----:B------:R-:W5:Y:S02]  /*4c20*/  LDG.E.U16 R13, desc[UR30][R12.64] ;  /* 0x0000001e0c0d7981 */ /* 0x000f64000c1e1500 */
[C---:B------:R-:W-:Y:S02]  /*4c30*/  IMAD.WIDE R16, R177.reuse, 0x2, R128 ;  /* 0x00000002b1107825 */ /* 0x040fe400078e0280 */
[----:B------:R-:W5:Y:S02]  /*4c40*/  LDG.E.U16 R15, desc[UR30][R14.64] ;  /* 0x0000001e0e0f7981 */ /* 0x000f64000c1e1500 */
[----:B------:R-:W-:Y:S02]  /*4c50*/  IMAD.WIDE R18, R177, 0x2, R120 ;  /* 0x00000002b1127825 */ /* 0x000fe400078e0278 */
[----:B------:R-:W5:Y:S04]  /*4c60*/  LDG.E.U16 R17, desc[UR30][R16.64] ;  /* 0x0000001e10117981 */ /* 0x000f68000c1e1500 */
[----:B------:R-:W5:Y:S01]  /*4c70*/  LDG.E.U16 R19, desc[UR30][R18.64] ;  /* 0x0000001e12137981 */ /* 0x000f62000c1e1500 */
[----:B------:R-:W-:-:S02]  /*4c80*/  UMOV UR6, 0x1 ;  /* 0x0000000100067882 */ /* 0x000fc40000000000 */
[----:B------:R-:W-:-:S04]  /*4c90*/  @!UP2 UIADD3 UR6, UPT, UPT, -UR6, 0x100000, URZ ;  /* 0x001000000606a890 */ /* 0x000fc8000fffe1ff */
[----:B------:R-:W-:Y:S02]  /*4ca0*/  @!UP2 USHF.L.U32 UR7, UR6, 0xb, URZ ;  /* 0x0000000b0607a899 */ /* 0x000fe400080006ff */
[----:B------:R-:W-:Y:S01]  /*4cb0*/  @!UP2 USHF.L.U32 UR6, UR6, 0x1, URZ ;  /* 0x000000010606a899 */ /* 0x000fe200080006ff */
[----:B------:R-:W-:Y:S01]  /*4cc0*/  VOTEU.ALL UP0, P6 ;  /* 0x0000000000ff7886 */ /* 0x000fe20003000000 */
[----:B--2---:R0:W-:Y:S04]  /*4cd0*/  STS.U16 [R59+UR11+0x4000], R24 ;  /* 0x004000183b007988 */ /* 0x0041e8000800040b */
[----:B----4-:R0:W-:Y:S04]  /*4ce0*/  STS.U16 [R59+UR11+0x4800], R32 ;  /* 0x004800203b007988 */ /* 0x0101e8000800040b */
[----:B------:R0:W-:Y:S04]  /*4cf0*/  STS.U16 [R59+UR11+0x4c00], R88 ;  /* 0x004c00583b007988 */ /* 0x0001e8000800040b */
[----:B------:R0:W-:Y:S04]  /*4d00*/  STS.U16 [R59+UR11+0x5000], R94 ;  /* 0x0050005e3b007988 */ /* 0x0001e8000800040b */
[----:B------:R0:W-:Y:S04]  /*4d10*/  STS.U16 [R59+UR11+0x5c00], R190 ;  /* 0x005c00be3b007988 */ /* 0x0001e8000800040b */
[----:B------:R0:W-:Y:S04]  /*4d20*/  STS.U16 [R59+UR11+0x5800], R176 ;  /* 0x005800b03b007988 */ /* 0x0001e8000800040b */
[----:B------:R0:W-:Y:S04]  /*4d30*/  STS.U16 [R59+UR11+0x4400], R28 ;  /* 0x0044001c3b007988 */ /* 0x0001e8000800040b */
[----:B------:R0:W-:Y:S04]  /*4d40*/  STS.U16 [R59+UR11+0x5400], R158 ;  /* 0x0054009e3b007988 */ /* 0x0001e8000800040b */
[----:B---3--:R0:W-:Y:S04]  /*4d50*/  STS.U16 [R58+UR11+0x4100], R25 ;  /* 0x004100193a007988 */ /* 0x0081e8000800040b */
[----:B------:R0:W-:Y:S04]  /*4d60*/  STS.U16 [R58+UR11+0x4500], R27 ;  /* 0x0045001b3a007988 */ /* 0x0001e8000800040b */
[----:B-----5:R0:W-:Y:S04]  /*4d70*/  STS.U16 [R58+UR11+0x4d00], R31 ;  /* 0x004d001f3a007988 */ /* 0x0201e8000800040b */
        /* <DEDUP_REMOVED lines=21> */
[----:B------:R1:W-:Y:S06]  /*4ed0*/  MEMBAR.ALL.CTA ;  /* 0x0000000000007992 */ /* 0x0003ec0000008000 */
[----:B-1----:R-:W-:Y:S04]  /*4ee0*/  FENCE.VIEW.ASYNC.S ;  /* 0x00000000000073c6 */ /* 0x002fe80000000000 */
[----:B------:R-:W1:Y:S02]  /*4ef0*/  FENCE.VIEW.ASYNC.S ;  /* 0x00000000000073c6 */ /* 0x000e640000000000 */
[----:B-1----:R0:W1:Y:S02]  /*4f00*/  @!UP0 SYNCS.EXCH.64 URZ, [UR11+0x8010], UR6 ;  /* 0x008010060bff85b2 */ /* 0x0020640008000100 */
[----:B-1----:R-:W-:Y:S06]  /*4f10*/  BAR.SYNC.DEFER_BLOCKING 0x0 ;  /* 0x0000000000007b1d */ /* 0x002fec0000010000 */
[----:B0-----:R-:W-:Y:S05]  /*4f20*/  BRA.U UP3, `(.L_x_13) ;  /* 0x00000001034c7547 */ /* 0x001fea000b800000 */
[----:B------:R-:W-:Y:S01]  /*4f30*/  UIADD3 UR6, UPT, UPT, UR11, 0x8010, URZ ;  /* 0x000080100b067890 */ /* 0x000fe2000fffe0ff */
[----:B------:R-:W-:Y:S01]  /*4f40*/  UMOV UR25, 0x40004040 ;  /* 0x4000404000197882 */ /* 0x000fe20000000000 */
[----:B------:R-:W-:Y:S01]  /*4f50*/  UMOV UR27, 0x40004040 ;  /* 0x40004040001b7882 */ /* 0x000fe20000000000 */
[----:B------:R-:W-:Y:S01]  /*4f60*/  UMOV UR32, 0x0 ;  /* 0x0000000000207882 */ /* 0x000fe20000000000 */
[----:B------:R-:W-:Y:S01]  /*4f70*/  UMOV UR33, 0x4108490 ;  /* 0x0410849000217882 */ /* 0x000fe20000000000 */
[----:B------:R-:W-:Y:S01]  /*4f80*/  UMOV UR34, 0x0 ;  /* 0x0000000000227882 */ /* 0x000fe20000000000 */
[----:B------:R-:W-:Y:S01]  /*4f90*/  UMOV UR35, 0x4108490 ;  /* 0x0410849000237882 */ /* 0x000fe20000000000 */
[----:B------:R-:W-:Y:S01]  /*4fa0*/  UMOV UR52, 0x0 ;  /* 0x0000000000347882 */ /* 0x000fe20000000000 */
[----:B------:R-:W-:Y:S01]  /*4fb0*/  UMOV UR53, 0x4108490 ;  /* 0x0410849000357882 */ /* 0x000fe20000000000 */
[----:B------:R0:W-:Y:S01]  /*4fc0*/  UTCHMMA gdesc[UR24], gdesc[UR26], tmem[UR20], tmem[UR32], idesc[UR33], !UPT ;  /* 0x00ff201a180075ea */ /* 0x0001e2000f800014 */
[----:B------:R-:W-:Y:S01]  /*4fd0*/  UMOV UR7, URZ ;  /* 0x000000ff00077c82 */ /* 0x000fe20008000000 */
        /* <DEDUP_REMOVED lines=8> */
.L_x_13:
[----:B------:R-:W1:Y:S01]  /*5060*/  SYNCS.PHASECHK.TRANS64.TRYWAIT P5, [UR11+0x8010], RZ ;  /* 0x008010ffff0075a7 */ /* 0x000e6200080a110b */
[----:B------:R-:W-:-:S04]  /*5070*/  IADD3 R88, P0, PT, R55, UR8, RZ ;  /* 0x0000000837587c10 */ /* 0x000fc8000ff1e0ff */
[C---:B------:R-:W-:Y:S01]  /*5080*/  IADD3 R5, P3, PT, R88.reuse, 0x42, RZ ;  /* 0x0000004258057810 */ /* 0x040fe20007f7e0ff */
[----:B------:R-:W-:Y:S01]  /*5090*/  IMAD.X R92, RZ, RZ, UR9, P0 ;  /* 0x00000009ff5c7e24 */ /* 0x000fe200080e06ff */
[C---:B------:R-:W-:Y:S02]  /*50a0*/  IADD3 R191, P1, PT, R88.reuse, 0x40, RZ ;  /* 0x0000004058bf7810 */ /* 0x040fe40007f3e0ff */
[C---:B------:R-:W-:Y:S01]  /*50b0*/  IADD3 R7, P0, PT, R88.reuse, 0x43, RZ ;  /* 0x0000004358077810 */ /* 0x040fe20007f1e0ff */
[--C-:B------:R-:W-:Y:S01]  /*50c0*/  IMAD.X R96, RZ, RZ, R92.reuse, P3 ;  /* 0x000000ffff607224 */ /* 0x100fe200018e065c */
[-C--:B------:R-:W-:Y:S01]  /*50d0*/  ISETP.GT.U32.AND P2, PT, R5, R54.reuse, PT ;  /* 0x000000360500720c */ /* 0x080fe20003f44070 */
[--C-:B------:R-:W-:Y:S01]  /*50e0*/  IMAD.X R94, RZ, RZ, R92.reuse, P1 ;  /* 0x000000ffff5e7224 */ /* 0x100fe200008e065c */
[----:B------:R-:W-:Y:S01]  /*50f0*/  IADD3 R5, P4, PT, R88, 0x44, RZ ;  /* 0x0000004458057810 */ /* 0x000fe20007f9e0ff */
[----:B------:R-:W-:Y:S01]  /*5100*/  IMAD.X R158, RZ, RZ, R92, P0 ;  /* 0x000000ffff9e7224 */ /* 0x000fe200000e065c */
[----:B------:R-:W-:-:S02]  /*5110*/  ISETP.GT.U32.AND P1, PT, R7, R54, PT ;  /* 0x000000360700720c */ /* 0x000fc40003f24070 */
[----:B------:R-:W-:Y:S02]  /*5120*/  ISETP.GT.U32.AND P3, PT, R5, R54, PT ;  /* 0x000000360500720c */ /* 0x000fe40003f64070 */
[----:B------:R-:W-:Y:S01]  /*5130*/  IADD3 R195, P0, PT, R88, 0x45, RZ ;  /* 0x0000004558c37810 */ /* 0x000fe20007f1e0ff */
[----:B-1----:R-:W-:-:S12]  /*5140*/  @!P5 BRA `(.L_x_14) ;  /* 0x0000003800c0d947 */ /* 0x002fd80003800000 */
.L_x_23:
[----:B------:R-:W-:Y:S01]  /*5150*/  BAR.SYNC.DEFER_BLOCKING 0x0 ;  /* 0x0000000000007b1d */ /* 0x000fe20000010000 */
[--C-:B------:R-:W-:Y:S01]  /*5160*/  IMAD.X R178, RZ, RZ, R92.reuse, P0 ;  /* 0x000000ffffb27224 */ /* 0x100fe200000e065c */
[C---:B------:R-:W-:Y:S01]  /*5170*/  IADD3 R201, P0, PT, R88.reuse, 0x48, RZ ;  /* 0x0000004858c97810 */ /* 0x040fe20007f1e0ff */
[--C-:B------:R-:W-:Y:S01]  /*5180*/  IMAD.X R176, RZ, RZ, R92.reuse, P4 ;  /* 0x000000ffffb07224 */ /* 0x100fe200020e065c */
[C---:B------:R-:W-:Y:S01]  /*5190*/  IADD3 R197, P5, PT, R88.reuse, 0x46, RZ ;  /* 0x0000004658c57810 */ /* 0x040fe20007fbe0ff */
[----:B0-----:R-:W-:Y:S01]  /*51a0*/  UIADD3 UR25, UP0, UPT, UR8, 0x40, URZ ;  /* 0x0000004008197890 */ /* 0x001fe2000ff1e0ff */
[C---:B------:R-:W-:Y:S01]  /*51b0*/  IADD3 R199, P4, PT, R88.reuse, 0x47, RZ ;  /* 0x0000004758c77810 */ /* 0x040fe20007f9e0ff */
[--C-:B------:R-:W-:Y:S01]  /*51c0*/  IMAD.X R194, RZ, RZ, R92.reuse, P0 ;  /* 0x000000ffffc27224 */ /* 0x100fe200000e065c */
[----:B------:R-:W-:Y:S01]  /*51d0*/  LDTM.16dp32bit_t0_t15.x32 R4, tmem[UR15+0x100000] ;  /* 0x1000000f000479ee */ /* 0x000fe20008a80000 */
[----:B------:R-:W0:Y:S01]  /*51e0*/  LDTM.16dp32bit_t16_t31.x32 R4, tmem[UR15+0x100020] ;  /* 0x1000200f000479ee */ /* 0x000e220008aa0000 */
[----:B------:R-:W-:Y:S01]  /*51f0*/  IMAD.X R190, RZ, RZ, R92, P5 ;  /* 0x000000ffffbe7224 */ /* 0x000fe200028e065c */
[C---:B------:R-:W-:Y:S01]  /*5200*/  IADD3 R207, P0, PT, R88.reuse, 0x4b, RZ ;  /* 0x0000004b58cf7810 */ /* 0x040fe20007f1e0ff */
[----:B------:R-:W-:Y:S01]  /*5210*/  UIADD3.X UR27, UPT, UPT, URZ, UR9, URZ, UP0, !UPT ;  /* 0x00000009ff1b7290 */ /* 0x000fe200087fe4ff */
[----:B------:R-:W-:-:S02]  /*5220*/  IADD3 R203, P5, PT, R88, 0x49, RZ ;  /* 0x0000004958cb7810 */ /* 0x000fc40007fbe0ff */
[----:B------:R-:W-:Y:S01]  /*5230*/  IADD3.X R192, PT, PT, RZ, R92, RZ, P4, !PT ;  /* 0x0000005cffc07210 */ /* 0x000fe200027fe4ff */
[--C-:B------:R-:W-:Y:S01]  /*5240*/  IMAD.X R200, RZ, RZ, R92.reuse, P0 ;  /* 0x000000ffffc87224 */ /* 0x100fe200000e065c */
[C---:B------:R-:W-:Y:S01]  /*5250*/  IADD3 R205, P4, PT, R88.reuse, 0x4a, RZ ;  /* 0x0000004a58cd7810 */ /* 0x040fe20007f9e0ff */
[--C-:B------:R-:W-:Y:S01]  /*5260*/  IMAD.X R196, RZ, RZ, R92.reuse, P5 ;  /* 0x000000ffffc47224 */ /* 0x100fe200028e065c */
[C---:B------:R-:W-:Y:S02]  /*5270*/  IADD3 R213, P0, PT, R88.reuse, 0x4e, RZ ;  /* 0x0000004e58d57810 */ /* 0x040fe40007f1e0ff */
[C---:B------:R-:W-:Y:S01]  /*5280*/  IADD3 R209, P5, PT, R88.reuse, 0x4c, RZ ;  /* 0x0000004c58d17810 */ /* 0x040fe20007fbe0ff */
[--C-:B------:R-:W-:Y:S01]  /*5290*/  IMAD.X R198, RZ, RZ, R92.reuse, P4 ;  /* 0x000000ffffc67224 */ /* 0x100fe200020e065c */
[C---:B------:R-:W-:Y:S01]  /*52a0*/  IADD3 R211, P4, PT, R88.reuse, 0x4d, RZ ;  /* 0x0000004d58d37810 */ /* 0x040fe20007f9e0ff */
[--C-:B------:R-:W-:Y:S01]  /*52b0*/  IMAD.X R206, RZ, RZ, R92.reuse, P0 ;  /* 0x000000ffffce7224 */ /* 0x100fe200000e065c */
[----:B------:R-:W-:Y:S01]  /*52c0*/  IADD3 R215, P0, PT, R88, 0x4f, RZ ;  /* 0x0000004f58d77810 */ /* 0x000fe20007f1e0ff */
[--C-:B------:R-:W-:Y:S01]  /*52d0*/  IMAD.X R202, RZ, RZ, R92.reuse, P5 ;  /* 0x000000ffffca7224 */ /* 0x100fe200028e065c */
[----:B------:R-:W-:Y:S01]  /*52e0*/  ISETP.GT.U32.AND P5, PT, R191, R54, PT ;  /* 0x00000036bf00720c */ /* 0x000fe20003fa4070 */
[----:B------:R-:W-:Y:S01]  /*52f0*/  IMAD.X R204, RZ, RZ, R92, P4 ;  /* 0x000000ffffcc7224 */ /* 0x000fe200020e065c */
[----:B------:R-:W-:Y:S01]  /*5300*/  IADD3.X R92, PT, PT, RZ, R92, RZ, P0, !PT ;  /* 0x0000005cff5c7210 */ /* 0x000fe200007fe4ff */
[----:B------:R-:W1:Y:S01]  /*5310*/  @!P6 SYNCS.CCTL.IV [UR11+0x8010] ;  /* 0x00801000ff00e9b1 */ /* 0x000e62000800000b */
[----:B------:R-:W-:Y:S01]  /*5320*/  ISETP.GT.U32.AND.EX P5, PT, R94, RZ, PT, P5 ;  /* 0x000000ff5e00720c */ /* 0x000fe20003fa4150 */
[----:B------:R-:W-:Y:S01]  /*5330*/  NOP ;  /* 0x0000000000007918 */ /* 0x000fe20000000000 */
[----:B0-----:R-:W-:Y:S01]  /*5340*/  FMUL R4, R4, UR37 ;  /* 0x0000002504047c20 */ /* 0x001fe20008400000 */
[-C--:B------:R-:W-:Y:S01]  /*5350*/  ISETP.GT.U32.AND P0, PT, R195, R54.reuse, PT ;  /* 0x00000036c300720c */ /* 0x080fe20003f04070 */
[----:B------:R-:W-:Y:S01]  /*5360*/  FMUL R6, R6, UR37 ;  /* 0x0000002506067c20 */ /* 0x000fe20008400000 */
[----:B------:R-:W-:Y:S01]  /*5370*/  ISETP.GT.U32.AND.EX P2, PT, R96, RZ, PT, P2 ;  /* 0x000000ff6000720c */ /* 0x000fe20003f44120 */
[----:B------:R-:W-:Y:S01]  /*5380*/  FMUL R8, R8, UR37 ;  /* 0x0000002508087c20 */ /* 0x000fe20008400000 */
[----:B------:R-:W-:Y:S01]  /*5390*/  FMUL R88, R5, UR37 ;  /* 0x0000002505587c20 */ /* 0x000fe20008400000 */
[----:B------:R-:W-:Y:S01]  /*53a0*/  ISETP.GT.U32.AND.EX P3, PT, R176, RZ, PT, P3 ;  /* 0x000000ffb000720c */ /* 0x000fe20003f64130 */
[----:B------:R-:W-:Y:S01]  /*53b0*/  FMUL R9, R9, UR37 ;  /* 0x0000002509097c20 */ /* 0x000fe20008400000 */
[-C--:B------:R-:W-:Y:S01]  /*53c0*/  ISETP.GE.U32.AND P4, PT, R191, R54.reuse, PT ;  /* 0x00000036bf00720c */ /* 0x080fe20003f86070 */
[----:B------:R-:W-:Y:S01]  /*53d0*/  FMUL R191, R7, UR37 ;  /* 0x0000002507bf7c20 */ /* 0x000fe20008400000 */
[----:B------:R-:W-:Y:S01]  /*53e0*/  FSEL R5, R4, -INF , !P5 ;  /* 0xff80000004057808 */ /* 0x000fe20006800000 */
[----:B------:R-:W-:Y:S01]  /*53f0*/  FMUL R15, R15, UR37 ;  /* 0x000000250f0f7c20 */ /* 0x000fe20008400000 */
[----:B------:R-:W-:Y:S01]  /*5400*/  ISETP.GT.U32.AND.EX P0, PT, R178, RZ, PT, P0 ;  /* 0x000000ffb200720c */ /* 0x000fe20003f04100 */
[----:B------:R-:W-:Y:S01]  /*5410*/  FMUL R13, R13, UR37 ;  /* 0x000000250d0d7c20 */ /* 0x000fe20008400000 */
[-C--:B------:R-:W-:Y:S01]  /*5420*/  ISETP.GT.U32.AND P5, PT, R197, R54.reuse, PT ;  /* 0x00000036c500720c */ /* 0x080fe20003fa4070 */
[----:B------:R-:W-:Y:S01]  /*5430*/  FMUL R19, R19, UR37 ;  /* 0x0000002513137c20 */ /* 0x000fe20008400000 */
[----:B------:R-:W-:Y:S01]  /*5440*/  FSEL R7, R6, -INF , !P2 ;  /* 0xff80000006077808 */ /* 0x000fe20005000000 */
[----:B------:R-:W-:Y:S01]  /*5450*/  FMUL R21, R21, UR37 ;  /* 0x0000002515157c20 */ /* 0x000fe20008400000 */
[----:B------:R-:W-:Y:S01]  /*5460*/  FSEL R6, R8, -INF , !P3 ;  /* 0xff80000008067808 */ /* 0x000fe20005800000 */
[----:B------:R-:W-:Y:S01]  /*5470*/  FMUL R8, R10, UR37 ;  /* 0x000000250a087c20 */ /* 0x000fe20008400000 */
[----:B------:R-:W-:Y:S01]  /*5480*/  ISETP.GE.U32.AND.EX P4, PT, R94, RZ, PT, P4 ;  /* 0x000000ff5e00720c */ /* 0x000fe20003f86140 */
[----:B------:R-:W-:Y:S01]  /*5490*/  FMUL R10, R12, UR37 ;  /* 0x000000250c0a7c20 */ /* 0x000fe20008400000 */
[-C--:B------:R-:W-:Y:S01]  /*54a0*/  ISETP.GT.U32.AND P3, PT, R205, R54.reuse, PT ;  /* 0x00000036cd00720c */ /* 0x080fe20003f64070 */
[----:B------:R-:W-:Y:S01]  /*54b0*/  FMUL R12, R14, UR37 ;  /* 0x000000250e0c7c20 */ /* 0x000fe20008400000 */
[----:B------:R-:W-:Y:S01]  /*54c0*/  FSEL R9, R9, -INF , !P0 ;  /* 0xff80000009097808 */ /* 0x000fe20004000000 */
[----:B------:R-:W-:Y:S01]  /*54d0*/  FMUL R14, R16, UR37 ;  /* 0x00000025100e7c20 */ /* 0x000fe20008400000 */
[----:B------:R-:W-:Y:S01]  /*54e0*/  ISETP.GT.U32.AND.EX P5, PT, R190, RZ, PT, P5 ;  /* 0x000000ffbe00720c */ /* 0x000fe20003fa4150 */
[----:B------:R-:W-:Y:S01]  /*54f0*/  FMUL R16, R18, UR37 ;  /* 0x0000002512107c20 */ /* 0x000fe20008400000 */
[-C--:B------:R-:W-:Y:S01]  /*5500*/  ISETP.GT.U32.AND P0, PT, R207, R54.reuse, PT ;  /* 0x00000036cf00720c */ /* 0x080fe20003f04070 */
[----:B------:R-:W-:Y:S01]  /*5510*/  VIADD R18, R55, 0x11 ;  /* 0x0000001137127836 */ /* 0x000fe20000000000 */
[----:B------:R-:W-:Y:S01]  /*5520*/  ISETP.GT.U32.AND.EX P1, PT, R158, RZ, PT, P1 ;  /* 0x000000ff9e00720c */ /* 0x000fe20003f24110 */
[----:B------:R-:W-:Y:S01]  /*5530*/  FMUL R11, R11, UR37 ;  /* 0x000000250b0b7c20 */ /* 0x000fe20008400000 */
[-C--:B------:R-:W-:Y:S01]  /*5540*/  ISETP.GT.U32.AND P2, PT, R201, R54.reuse, PT ;  /* 0x00000036c900720c */ /* 0x080fe20003f44070 */
[----:B------:R-:W-:Y:S01]  /*5550*/  FMUL R17, R17, UR37 ;  /* 0x0000002511117c20 */ /* 0x000fe20008400000 */
[----:B------:R-:W-:Y:S01]  /*5560*/  FSEL R4, R88, -INF , !P4 ;  /* 0xff80000058047808 */ /* 0x000fe20006000000 */
[----:B------:R-:W-:Y:S01]  /*5570*/  VIADD R88, R55, 0x17 ;  /* 0x0000001737587836 */ /* 0x000fe20000000000 */
[----:B------:R-:W-:Y:S01]  /*5580*/  ISETP.GT.U32.AND.EX P3, PT, R198, RZ, PT, P3 ;  /* 0x000000ffc600720c */ /* 0x000fe20003f64130 */
[----:B------:R-:W-:Y:S01]  /*5590*/  FMUL R23, R23, UR37 ;  /* 0x0000002517177c20 */ /* 0x000fe20008400000 */
[----:B------:R-:W-:Y:S01]  /*55a0*/  FSEL R8, R8, -INF , !P5 ;  /* 0xff80000008087808 */ /* 0x000fe20006800000 */
[----:B------:R-:W-:Y:S01]  /*55b0*/  FMUL R26, R26, UR37 ;  /* 0x000000251a1a7c20 */ /* 0x000fe20008400000 */
[----:B------:R-:W-:Y:S01]  /*55c0*/  LOP3.LUT R197, R97, UR25, RZ, 0xfc, !PT ;  /* 0x0000001961c57c12 */ /* 0x000fe2000f8efcff */
[----:B------:R-:W-:Y:S01]  /*55d0*/  FMUL R29, R29, UR37 ;  /* 0x000000251d1d7c20 */ /* 0x000fe20008400000 */
[----:B------:R-:W-:Y:S01]  /*55e0*/  ISETP.GT.U32.AND.EX P0, PT, R200, RZ, PT, P0 ;  /* 0x000000ffc800720c */ /* 0x000fe20003f04100 */
[----:B------:R-:W-:Y:S01]  /*55f0*/  FMUL R34, R34, UR37 ;  /* 0x0000002522227c20 */ /* 0x000fe20008400000 */
[----:B------:R-:W-:Y:S01]  /*5600*/  FSEL R191, R191, -INF , !P1 ;  /* 0xff800000bfbf7808 */ /* 0x000fe20004800000 */
[----:B------:R-:W-:Y:S01]  /*5610*/  FMUL R35, R35, UR37 ;  /* 0x0000002523237c20 */ /* 0x000fe20008400000 */
[----:B------:R-:W-:-:S02]  /*5620*/  ISETP.GT.U32.AND P5, PT, R209, R54, PT ;  /* 0x00000036d100720c */ /* 0x000fc40003fa4070 */
[----:B------:R-:W-:Y:S02]  /*5630*/  ISETP.GT.U32.AND.EX P2, PT, R194, RZ, PT, P2 ;  /* 0x000000ffc200720c */ /* 0x000fe40003f44120 */
[----:B------:R-:W-:Y:S02]  /*5640*/  LOP3.LUT R195, R95, UR25, RZ, 0xfc, !PT ;  /* 0x000000195fc37c12 */ /* 0x000fe4000f8efcff */
[-C--:B------:R-:W-:Y:S02]  /*5650*/  ISETP.GT.U32.AND P1, PT, R203, R54.reuse, PT ;  /* 0x00000036cb00720c */ /* 0x080fe40003f24070 */
[----:B------:R-:W-:Y:S02]  /*5660*/  FSEL R12, R12, -INF , !P3 ;  /* 0xff8000000c0c7808 */ /* 0x000fe40005800000 */
[----:B------:R-:W-:Y:S02]  /*5670*/  ISETP.GT.U32.AND P3, PT, R197, R54, PT ;  /* 0x00000036c500720c */ /* 0x000fe40003f64070 */
[----:B------:R-:W-:-:S02]  /*5680*/  FSEL R15, R15, -INF , !P0 ;  /* 0xff8000000f0f7808 */ /* 0x000fc40004000000 */
[----:B------:R-:W-:Y:S02]  /*5690*/  FSEL R10, R10, -INF , !P2 ;  /* 0xff8000000a0a7808 */ /* 0x000fe40005000000 */
[-C--:B------:R-:W-:Y:S02]  /*56a0*/  ISETP.GT.U32.AND P0, PT, R195, R54.reuse, PT ;  /* 0x00000036c300720c */ /* 0x080fe40003f04070 */
[----:B------:R-:W-:Y:S02]  /*56b0*/  ISETP.GT.U32.AND.EX P5, PT, R202, RZ, PT, P5 ;  /* 0x000000ffca00720c */ /* 0x000fe40003fa4150 */
[----:B------:R-:W-:Y:S01]  /*56c0*/  LOP3.LUT R197, R88, UR25, RZ, 0xfc, !PT ;  /* 0x0000001958c57c12 */ /* 0x000fe2000f8efcff */
[----:B------:R-:W-:Y:S01]  /*56d0*/  VIADD R88, R55, 0x10 ;  /* 0x0000001037587836 */ /* 0x000fe20000000000 */
[----:B------:R-:W-:Y:S02]  /*56e0*/  ISETP.GT.U32.AND.EX P1, PT, R196, RZ, PT, P1 ;  /* 0x000000ffc400720c */ /* 0x000fe40003f24110 */
[----:B------:R-:W-:-:S02]  /*56f0*/  ISETP.GT.U32.AND P2, PT, R213, R54, PT ;  /* 0x00000036d500720c */ /* 0x000fc40003f44070 */
[----:B------:R-:W-:Y:S02]  /*5700*/  LOP3.LUT R195, R93, UR25, RZ, 0xfc, !PT ;  /* 0x000000195dc37c12 */ /* 0x000fe4000f8efcff */
[----:B------:R-:W-:Y:S02]  /*5710*/  FSEL R14, R14, -INF , !P5 ;  /* 0xff8000000e0e7808 */ /* 0x000fe40006800000 */
[----:B------:R-:W-:Y:S02]  /*5720*/  FSEL R13, R13, -INF , !P1 ;  /* 0xff8000000d0d7808 */ /* 0x000fe40004800000 */
[-C--:B------:R-:W-:Y:S02]  /*5730*/  ISETP.GT.U32.AND P5, PT, R195, R54.reuse, PT ;  /* 0x00000036c300720c */ /* 0x080fe40003fa4070 */
[----:B------:R-:W-:Y:S02]  /*5740*/  ISETP.GT.U32.AND.EX P2, PT, R206, RZ, PT, P2 ;  /* 0x000000ffce00720c */ /* 0x000fe40003f44120 */
[----:B------:R-:W-:-:S02]  /*5750*/  ISETP.GT.U32.AND P1, PT, R215, R54, PT ;  /* 0x00000036d700720c */ /* 0x000fc40003f24070 */
[----:B------:R-:W-:Y:S01]  /*5760*/  LOP3.LUT R195, R88, UR25, RZ, 0xfc, !PT ;  /* 0x0000001958c37c12 */ /* 0x000fe2000f8efcff */
[----:B------:R-:W-:Y:S01]  /*5770*/  VIADD R88, R55, 0x12 ;  /* 0x0000001237587836 */ /* 0x000fe20000000000 */
[----:B------:R-:W-:Y:S02]  /*5780*/  FSEL R16, R16, -INF , !P2 ;  /* 0xff80000010107808 */ /* 0x000fe40005000000 */
[-C--:B------:R-:W-:Y:S02]  /*5790*/  ISETP.GT.U32.AND P2, PT, R195, R54.reuse, PT ;  /* 0x00000036c300720c */ /* 0x080fe40003f44070 */
[----:B------:R-:W-:Y:S01]  /*57a0*/  ISETP.GT.U32.AND.EX P1, PT, R92, RZ, PT, P1 ;  /* 0x000000ff5c00720c */ /* 0x000fe20003f24110 */
[----:B------:R-:W-:Y:S01]  /*57b0*/  IMAD.U32 R92, RZ, RZ, UR27 ;  /* 0x0000001bff5c7e24 */ /* 0x000fe2000f8e00ff */
[----:B------:R-:W-:Y:S01]  /*57c0*/  LOP3.LUT R195, R18, UR25, RZ, 0xfc, !PT ;  /* 0x0000001912c37c12 */ /* 0x000fe2000f8efcff */
[----:B------:R-:W-:Y:S01]  /*57d0*/  FMUL R18, R20, UR37 ;  /* 0x0000002514127c20 */ /* 0x000fe20008400000 */
[----:B------:R-:W-:Y:S01]  /*57e0*/  FSEL R19, R19, -INF , !P1 ;  /* 0xff80000013137808 */ /* 0x000fe20004800000 */
[----:B------:R-:W-:Y:S01]  /*57f0*/  VIADD R20, R55, 0x13 ;  /* 0x0000001337147836 */ /* 0x000fe20000000000 */
[----:B------:R-:W-:-:S02]  /*5800*/  ISETP.GT.U32.AND P1, PT, R195, R54, PT ;  /* 0x00000036c300720c */ /* 0x000fc40003f24070 */
[----:B------:R-:W-:Y:S02]  /*5810*/  ISETP.GT.U32.AND.EX P2, PT, R92, RZ, PT, P2 ;  /* 0x000000ff5c00720c */ /* 0x000fe40003f44120 */
[----:B------:R-:W-:Y:S02]  /*5820*/  LOP3.LUT R195, R88, UR25, RZ, 0xfc, !PT ;  /* 0x0000001958c37c12 */ /* 0x000fe4000f8efcff */
[----:B------:R-:W-:Y:S02]  /*5830*/  MOV R88, UR27 ;  /* 0x0000001b00587c02 */ /* 0x000fe40008000f00 */
[-C--:B------:R-:W-:Y:S02]  /*5840*/  ISETP.GT.U32.AND P4, PT, R199, R54.reuse, PT ;  /* 0x00000036c700720c */ /* 0x080fe40003f84070 */
[----:B------:R-:W-:Y:S02]  /*5850*/  FSEL R18, R18, -INF , !P2 ;  /* 0xff80000012127808 */ /* 0x000fe40005000000 */
[----:B------:R-:W-:-:S02]  /*5860*/  ISETP.GT.U32.AND P2, PT, R195, R54, PT ;  /* 0x00000036c300720c */ /* 0x000fc40003f44070 */
[----:B------:R-:W-:Y:S01]  /*5870*/  ISETP.GT.U32.AND.EX P1, PT, R88, RZ, PT, P1 ;  /* 0x000000ff5800720c */ /* 0x000fe20003f24110 */
[----:B------:R-:W-:Y:S01]  /*5880*/  VIADD R88, R55, 0x14 ;  /* 0x0000001437587836 */ /* 0x000fe20000000000 */
[----:B------:R-:W-:Y:S02]  /*5890*/  ISETP.GT.U32.AND.EX P4, PT, R192, RZ, PT, P4 ;  /* 0x000000ffc000720c */ /* 0x000fe40003f84140 */
[----:B------:R-:W-:Y:S01]  /*58a0*/  LOP3.LUT R195, R20, UR25, RZ, 0xfc, !PT ;  /* 0x0000001914c37c12 */ /* 0x000fe2000f8efcff */
[----:B------:R-:W-:Y:S01]  /*58b0*/  FMUL R20, R22, UR37 ;  /* 0x0000002516147c20 */ /* 0x000fe20008400000 */
[----:B------:R-:W-:Y:S01]  /*58c0*/  FSEL R21, R21, -INF , !P1 ;  /* 0xff80000015157808 */ /* 0x000fe20004800000 */
[----:B------:R-:W-:Y:S01]  /*58d0*/  VIADD R22, R55, 0x16 ;  /* 0x0000001637167836 */ /* 0x000fe20000000000 */
[----:B------:R-:W-:Y:S02]  /*58e0*/  FSEL R11, R11, -INF , !P4 ;  /* 0xff8000000b0b7808 */ /* 0x000fe40006000000 */
[----:B------:R-:W-:-:S02]  /*58f0*/  ISETP.GT.U32.AND P1, PT, R195, R54, PT ;  /* 0x00000036c300720c */ /* 0x000fc40003f24070 */
[-C--:B------:R-:W-:Y:S02]  /*5900*/  ISETP.GT.U32.AND P4, PT, R211, R54.reuse, PT ;  /* 0x00000036d300720c */ /* 0x080fe40003f84070 */
[----:B------:R-:W-:Y:S02]  /*5910*/  ISETP.GT.U32.AND.EX P2, PT, R92, RZ, PT, P2 ;  /* 0x000000ff5c00720c */ /* 0x000fe40003f44120 */
[----:B------:R-:W-:Y:S01]  /*5920*/  LOP3.LUT R195, R88, UR25, RZ, 0xfc, !PT ;  /* 0x0000001958c37c12 */ /* 0x000fe2000f8efcff */
[----:B------:R-:W-:Y:S01]  /*5930*/  IMAD.U32 R88, RZ, RZ, UR27 ;  /* 0x0000001bff587e24 */ /* 0x000fe2000f8e00ff */
[----:B------:R-:W-:Y:S02]  /*5940*/  ISETP.GT.U32.AND.EX P4, PT, R204, RZ, PT, P4 ;  /* 0x000000ffcc00720c */ /* 0x000fe40003f84140 */
[----:B------:R-:W-:Y:S02]  /*5950*/  FSEL R20, R20, -INF , !P2 ;  /* 0xff80000014147808 */ /* 0x000fe40005000000 */
[----:B------:R-:W-:-:S02]  /*5960*/  ISETP.GT.U32.AND P2, PT, R195, R54, PT ;  /* 0x00000036c300720c */ /* 0x000fc40003f44070 */
[----:B------:R-:W-:Y:S01]  /*5970*/  ISETP.GT.U32.AND.EX P1, PT, R88, RZ, PT, P1 ;  /* 0x000000ff5800720c */ /* 0x000fe20003f24110 */
[----:B------:R-:W-:Y:S01]  /*5980*/  VIADD R88, R55, 0x18 ;  /* 0x0000001837587836 */ /* 0x000fe20000000000 */
[----:B------:R-:W-:Y:S01]  /*5990*/  LOP3.LUT R195, R22, UR25, RZ, 0xfc, !PT ;  /* 0x0000001916c37c12 */ /* 0x000fe2000f8efcff */
[----:B------:R-:W-:Y:S01]  /*59a0*/  FMUL R22, R24, UR37 ;  /* 0x0000002518167c20 */ /* 0x000fe20008400000 */
[----:B------:R-:W-:Y:S01]  /*59b0*/  FSEL R17, R17, -INF , !P4 ;  /* 0xff80000011117808 */ /* 0x000fe20006000000 */
[----:B------:R-:W-:Y:S01]  /*59c0*/  IMAD.U32 R24, RZ, RZ, UR27 ;  /* 0x0000001bff187e24 */ /* 0x000fe2000f8e00ff */
[-C--:B------:R-:W-:Y:S02]  /*59d0*/  ISETP.GT.U32.AND P4, PT, R197, R54.reuse, PT ;  /* 0x00000036c500720c */ /* 0x080fe40003f84070 */
[----:B------:R-:W-:Y:S02]  /*59e0*/  FSEL R23, R23, -INF , !P1 ;  /* 0xff80000017177808 */ /* 0x000fe40004800000 */
[----:B------:R-:W-:-:S02]  /*59f0*/  ISETP.GT.U32.AND P1, PT, R195, R54, PT ;  /* 0x00000036c300720c */ /* 0x000fc40003f24070 */
[----:B------:R-:W-:Y:S02]  /*5a00*/  ISETP.GT.U32.AND.EX P2, PT, R92, RZ, PT, P2 ;  /* 0x000000ff5c00720c */ /* 0x000fe40003f44120 */
[----:B------:R-:W-:Y:S01]  /*5a10*/  LOP3.LUT R195, R88, UR25, RZ, 0xfc, !PT ;  /* 0x0000001958c37c12 */ /* 0x000fe2000f8efcff */
[C---:B------:R-:W-:Y:S01]  /*5a20*/  VIADD R88, R55.reuse, 0x19 ;  /* 0x0000001937587836 */ /* 0x040fe20000000000 */
[----:B------:R-:W-:Y:S02]  /*5a30*/  ISETP.GT.U32.AND.EX P4, PT, R24, RZ, PT, P4 ;  /* 0x000000ff1800720c */ /* 0x000fe40003f84140 */
[----:B------:R-:W-:Y:S02]  /*5a40*/  IADD3 R24, PT, PT, R55, 0x15, RZ ;  /* 0x0000001537187810 */ /* 0x000fe40007ffe0ff */
[----:B------:R-:W-:Y:S02]  /*5a50*/  ISETP.GT.U32.AND.EX P1, PT, R92, RZ, PT, P1 ;  /* 0x000000ff5c00720c */ /* 0x000fe40003f24110 */
[----:B------:R-:W-:-:S02]  /*5a60*/  FSEL R22, R22, -INF , !P2 ;  /* 0xff80000016167808 */ /* 0x000fc40005000000 */
[----:B------:R-:W-:Y:S01]  /*5a70*/  ISETP.GT.U32.AND P2, PT, R195, R54, PT ;  /* 0x00000036c300720c */ /* 0x000fe20003f44070 */
[----:B------:R-:W-:Y:S01]  /*5a80*/  FMUL R195, R27, UR37 ;  /* 0x000000251bc37c20 */ /* 0x000fe20008400000 */
[----:B------:R-:W-:Y:S01]  /*5a90*/  LOP3.LUT R197, R24, UR25, RZ, 0xfc, !PT ;  /* 0x0000001918c57c12 */ /* 0x000fe2000f8efcff */
[----:B------:R-:W-:Y:S01]  /*5aa0*/  IMAD.U32 R24, RZ, RZ, UR27 ;  /* 0x0000001bff187e24 */ /* 0x000fe2000f8e00ff */
[----:B------:R-:W-:Y:S02]  /*5ab0*/  FSEL R27, R26, -INF , !P1 ;  /* 0xff8000001a1b7808 */ /* 0x000fe40004800000 */
[----:B------:R-:W-:Y:S02]  /*5ac0*/  FMNMX3 R26, R5, R4, R7, !PT ;  /* 0x00000004051a7276 */ /* 0x000fe40007800007 */
[----:B------:R-:W-:Y:S01]  /*5ad0*/  LOP3.LUT R199, R88, UR25, RZ, 0xfc, !PT ;  /* 0x0000001958c77c12 */ /* 0x000fe2000f8efcff */
[----:B------:R-:W-:Y:S01]  /*5ae0*/  IMAD.U32 R88, RZ, RZ, UR27 ;  /* 0x0000001bff587e24 */ /* 0x000fe2000f8e00ff */
[----:B------:R-:W-:Y:S01]  /*5af0*/  ISETP.GT.U32.AND.EX P2, PT, R24, RZ, PT, P2 ;  /* 0x000000ff1800720c */ /* 0x000fe20003f44120 */
[----:B------:R-:W-:Y:S01]  /*5b00*/  FMUL R24, R28, UR37 ;  /* 0x000000251c187c20 */ /* 0x000fe20008400000 */
[----:B------:R-:W-:Y:S01]  /*5b10*/  FMNMX3 R26, R26, R191, R6, !PT ;  /* 0x000000bf1a1a7276 */ /* 0x000fe20007800006 */
[----:B------:R-:W-:Y:S01]  /*5b20*/  IMAD.U32 R28, RZ, RZ, UR27 ;  /* 0x0000001bff1c7e24 */ /* 0x000fe2000f8e00ff */
[----:B------:R-:W-:-:S02]  /*5b30*/  ISETP.GT.U32.AND P1, PT, R199, R54, PT ;  /* 0x00000036c700720c */ /* 0x000fc40003f24070 */
[----:B------:R-:W-:Y:S02]  /*5b40*/  FMNMX3 R26, R26, R9, R8, !PT ;  /* 0x000000091a1a7276 */ /* 0x000fe40007800008 */
[----:B------:R-:W-:Y:S02]  /*5b50*/  ISETP.GT.U32.AND.EX P1, PT, R28, RZ, PT, P1 ;  /* 0x000000ff1c00720c */ /* 0x000fe40003f24110 */
[----:B------:R-:W-:Y:S01]  /*5b60*/  FMNMX3 R28, R26, R11, R10, !PT ;  /* 0x0000000b1a1c7276 */ /* 0x000fe2000780000a */
[----:B------:R-:W-:Y:S01]  /*5b70*/  FMUL R26, R25, UR37 ;  /* 0x00000025191a7c20 */ /* 0x000fe20008400000 */
[----:B------:R-:W-:Y:S02]  /*5b80*/  FSEL R195, R195, -INF , !P4 ;  /* 0xff800000c3c37808 */ /* 0x000fe40006000000 */
[----:B------:R-:W-:Y:S02]  /*5b90*/  FMNMX3 R28, R28, R13, R12, !PT ;  /* 0x0000000d1c1c7276 */ /* 0x000fe4000780000c */
[----:B------:R-:W-:-:S02]  /*5ba0*/  ISETP.GT.U32.AND P4, PT, R197, R54, PT ;  /* 0x00000036c500720c */ /* 0x000fc40003f84070 */
[----:B------:R-:W-:Y:S02]  /*5bb0*/  FMNMX3 R28, R28, R15, R14, !PT ;  /* 0x0000000f1c1c7276 */ /* 0x000fe4000780000e */
[----:B------:R-:W-:Y:S02]  /*5bc0*/  LOP3.LUT R197, R91, UR25, RZ, 0xfc, !PT ;  /* 0x000000195bc57c12 */ /* 0x000fe4000f8efcff */
[----:B------:R-:W-:Y:S02]  /*5bd0*/  FMNMX3 R28, R28, R17, R16, !PT ;  /* 0x000000111c1c7276 */ /* 0x000fe40007800010 */
[----:B------:R-:W-:Y:S01]  /*5be0*/  FSEL R25, R29, -INF , !P1 ;  /* 0xff8000001d197808 */ /* 0x000fe20004800000 */
[----:B------:R-:W-:Y:S01]  /*5bf0*/  IMAD.U32 R29, RZ, RZ, UR27 ;  /* 0x0000001bff1d7e24 */ /* 0x000fe2000f8e00ff */
[----:B------:R-:W-:Y:S02]  /*5c00*/  FMNMX3 R28, R28, R19, R18, !PT ;  /* 0x000000131c1c7276 */ /* 0x000fe40007800012 */
[----:B------:R-:W-:-:S02]  /*5c10*/  FSEL R24, R24, -INF , !P2 ;  /* 0xff80000018187808 */ /* 0x000fc40005000000 */
[----:B------:R-:W-:Y:S02]  /*5c20*/  ISETP.GT.U32.AND P2, PT, R197, R54, PT ;  /* 0x00000036c500720c */ /* 0x000fe40003f44070 */
[----:B------:R-:W-:Y:S02]  /*5c30*/  ISETP.GT.U32.AND.EX P4, PT, R88, RZ, PT, P4 ;  /* 0x000000ff5800720c */ /* 0x000fe40003f84140 */
[----:B------:R-:W-:Y:S02]  /*5c40*/  LOP3.LUT R199, R87, UR25, RZ, 0xfc, !PT ;  /* 0x0000001957c77c12 */ /* 0x000fe4000f8efcff */
[----:B------:R-:W-:Y:S02]  /*5c50*/  FMNMX3 R28, R28, R21, R20, !PT ;  /* 0x000000151c1c7276 */ /* 0x000fe40007800014 */
[----:B------:R-:W-:Y:S02]  /*5c60*/  FSEL R26, R26, -INF , !P4 ;  /* 0xff8000001a1a7808 */ /* 0x000fe40006000000 */
[----:B------:R-:W-:-:S02]  /*5c70*/  ISETP.GT.U32.AND.EX P3, PT, R29, RZ, PT, P3 ;  /* 0x000000ff1d00720c */ /* 0x000fc40003f64130 */
[----:B------:R-:W-:Y:S02]  /*5c80*/  ISETP.GT.U32.AND.EX P2, PT, R29, RZ, PT, P2 ;  /* 0x000000ff1d00720c */ /* 0x000fe40003f44120 */
[----:B------:R-:W-:Y:S02]  /*5c90*/  LOP3.LUT R197, R89, UR25, RZ, 0xfc, !PT ;  /* 0x0000001959c57c12 */ /* 0x000fe4000f8efcff */
[-C--:B------:R-:W-:Y:S02]  /*5ca0*/  ISETP.GT.U32.AND P4, PT, R199, R54.reuse, PT ;  /* 0x00000036c700720c */ /* 0x080fe40003f84070 */
[----:B------:R-:W-:Y:S01]  /*5cb0*/  FMNMX3 R29, R28, R23, R22, !PT ;  /* 0x000000171c1d7276 */ /* 0x000fe20007800016 */
[----:B------:R-:W-:Y:S01]  /*5cc0*/  FMUL R28, R30, UR37 ;  /* 0x000000251e1c7c20 */ /* 0x000fe20008400000 */
[----:B------:R-:W-:Y:S01]  /*5cd0*/  FMUL R30, R31, UR37 ;  /* 0x000000251f1e7c20 */ /* 0x000fe20008400000 */
[----:B------:R-:W-:Y:S02]  /*5ce0*/  ISETP.GT.U32.AND P1, PT, R197, R54, PT ;  /* 0x00000036c500720c */ /* 0x000fe40003f24070 */
[----:B------:R-:W-:-:S02]  /*5cf0*/  ISETP.GT.U32.AND.EX P4, PT, R92, RZ, PT, P4 ;  /* 0x000000ff5c00720c */ /* 0x000fc40003f84140 */
[----:B------:R-:W-:Y:S01]  /*5d00*/  FMNMX3 R31, R29, R26, R27, !PT ;  /* 0x0000001a1d1f7276 */ /* 0x000fe2000780001b */
[----:B------:R-:W-:Y:S01]  /*5d10*/  FMUL R29, R32, UR37 ;  /* 0x00000025201d7c20 */ /* 0x000fe20008400000 */
[----:B------:R-:W-:Y:S01]  /*5d20*/  ISETP.GT.U32.AND.EX P1, PT, R88, RZ, PT, P1 ;  /* 0x000000ff5800720c */ /* 0x000fe20003f24110 */
[----:B------:R-:W-:Y:S01]  /*5d30*/  FMUL R32, R33, UR37 ;  /* 0x0000002521207c20 */ /* 0x000fe20008400000 */
[----:B------:R-:W-:Y:S02]  /*5d40*/  FSEL R28, R28, -INF , !P4 ;  /* 0xff8000001c1c7808 */ /* 0x000fe40006000000 */
[----:B------:R-:W-:Y:S02]  /*5d50*/  FMNMX3 R31, R31, R195, R24, !PT ;  /* 0x000000c31f1f7276 */ /* 0x000fe40007800018 */
[----:B------:R-:W-:Y:S02]  /*5d60*/  ISETP.GT.U32.AND.EX P0, PT, R88, RZ, PT, P0 ;  /* 0x000000ff5800720c */ /* 0x000fe40003f04100 */
[----:B------:R-:W-:-:S02]  /*5d70*/  ISETP.GT.U32.AND.EX P5, PT, R92, RZ, PT, P5 ;  /* 0x000000ff5c00720c */ /* 0x000fc40003fa4150 */
[----:B------:R-:W-:Y:S02]  /*5d80*/  FSEL R30, R30, -INF , !P1 ;  /* 0xff8000001e1e7808 */ /* 0x000fe40004800000 */
[----:B------:R-:W-:Y:S02]  /*5d90*/  FSEL R29, R29, -INF , !P2 ;  /* 0xff8000001d1d7808 */ /* 0x000fe40005000000 */
[----:B------:R-:W-:Y:S02]  /*5da0*/  FMNMX3 R31, R31, R25, R28, !PT ;  /* 0x000000191f1f7276 */ /* 0x000fe4000780001c */
[----:B------:R-:W-:Y:S02]  /*5db0*/  FSEL R32, R32, -INF , !P5 ;  /* 0xff80000020207808 */ /* 0x000fe40006800000 */
[----:B------:R-:W-:Y:S02]  /*5dc0*/  FSEL R197, R34, -INF , !P0 ;  /* 0xff80000022c57808 */ /* 0x000fe40004000000 */
[----:B------:R-:W-:-:S02]  /*5dd0*/  FMNMX3 R31, R31, R30, R29, !PT ;  /* 0x0000001e1f1f7276 */ /* 0x000fc4000780001d */
[----:B------:R-:W-:Y:S02]  /*5de0*/  FSEL R199, R35, -INF , !P3 ;  /* 0xff80000023c77808 */ /* 0x000fe40005800000 */
[----:B------:R-:W-:-:S04]  /*5df0*/  FMNMX3 R34, R31, R32, R197, !PT ;  /* 0x000000201f227276 */ /* 0x000fc800078000c5 */
[----:B------:R-:W-:-:S05]  /*5e00*/  FMNMX R34, R199, R34, !PT ;  /* 0x00000022c7227209 */ /* 0x000fca0007800000 */
[----:B------:R-:W0:Y:S02]  /*5e10*/  SHFL.BFLY PT, R88, R34, 0x10, 0x1f ;  /* 0x0e001f0022587f89 */ /* 0x000e2400000e0000 */
[----:B0-----:R-:W-:-:S05]  /*5e20*/  FMNMX3 R88, R34, R88, R193, !PT ;  /* 0x0000005822587276 */ /* 0x001fca00078000c1 */
[--C-:B------:R-:W-:Y:S01]  /*5e30*/  FADD R5, R5, -R88.reuse ;  /* 0x8000005805057221 */ /* 0x100fe20000000000 */
[--C-:B------:R-:W-:Y:S01]  /*5e40*/  FADD R4, R4, -R88.reuse ;  /* 0x8000005804047221 */ /* 0x100fe20000000000 */
[--C-:B------:R-:W-:Y:S01]  /*5e50*/  FADD R7, R7, -R88.reuse ;  /* 0x8000005807077221 */ /* 0x100fe20000000000 */
[--C-:B------:R-:W-:Y:S01]  /*5e60*/  FADD R191, R191, -R88.reuse ;  /* 0x80000058bfbf7221 */ /* 0x100fe20000000000 */
[----:B------:R-:W-:Y:S01]  /*5e70*/  FMUL R5, R5, 1.4426950216293334961 ;  /* 0x3fb8aa3b05057820 */ /* 0x000fe20000400000 */
[----:B------:R-:W-:Y:S01]  /*5e80*/  FMUL R4, R4, 1.4426950216293334961 ;  /* 0x3fb8aa3b04047820 */ /* 0x000fe20000400000 */
[----:B------:R-:W-:Y:S01]  /*5e90*/  FMUL R7, R7, 1.4426950216293334961 ;  /* 0x3fb8aa3b07077820 */ /* 0x000fe20000400000 */
[----:B------:R-:W-:Y:S01]  /*5ea0*/  FMUL R191, R191, 1.4426950216293334961 ;  /* 0x3fb8aa3bbfbf7820 */ /* 0x000fe20000400000 */
[----:B------:R-:W-:Y:S01]  /*5eb0*/  MUFU.EX2 R221, R5 ;  /* 0x0000000500dd7308 */ /* 0x000fe20000000800 */
[--C-:B------:R-:W-:Y:S01]  /*5ec0*/  FADD R6, R6, -R88.reuse ;  /* 0x8000005806067221 */ /* 0x100fe20000000000 */
[--C-:B------:R-:W-:Y:S01]  /*5ed0*/  FADD R9, R9, -R88.reuse ;  /* 0x8000005809097221 */ /* 0x100fe20000000000 */
[--C-:B------:R-:W-:Y:S01]  /*5ee0*/  FADD R8, R8, -R88.reuse ;  /* 0x8000005808087221 */ /* 0x100fe20000000000 */
[--C-:B------:R-:W-:Y:S01]  /*5ef0*/  FADD R11, R11, -R88.reuse ;  /* 0x800000580b0b7221 */ /* 0x100fe20000000000 */
[----:B------:R-:W-:Y:S01]  /*5f00*/  FMUL R6, R6, 1.4426950216293334961 ;  /* 0x3fb8aa3b06067820 */ /* 0x000fe20000400000 */
[----:B------:R-:W-:Y:S01]  /*5f10*/  FMUL R9, R9, 1.4426950216293334961 ;  /* 0x3fb8aa3b09097820 */ /* 0x000fe20000400000 */
[----:B------:R-:W-:Y:S01]  /*5f20*/  FMUL R8, R8, 1.4426950216293334961 ;  /* 0x3fb8aa3b08087820 */ /* 0x000fe20000400000 */
[----:B------:R-:W0:Y:S01]  /*5f30*/  MUFU.EX2 R212, R4 ;  /* 0x0000000400d47308 */ /* 0x000e220000000800 */
[----:B------:R-:W-:Y:S01]  /*5f40*/  FMUL R11, R11, 1.4426950216293334961 ;  /* 0x3fb8aa3b0b0b7820 */ /* 0x000fe20000400000 */
[--C-:B------:R-:W-:Y:S01]  /*5f50*/  FADD R10, R10, -R88.reuse ;  /* 0x800000580a0a7221 */ /* 0x100fe20000000000 */
[--C-:B------:R-:W-:Y:S01]  /*5f60*/  FADD R13, R13, -R88.reuse ;  /* 0x800000580d0d7221 */ /* 0x100fe20000000000 */
[--C-:B------:R-:W-:Y:S01]  /*5f70*/  FADD R12, R12, -R88.reuse ;  /* 0x800000580c0c7221 */ /* 0x100fe20000000000 */
[--C-:B------:R-:W-:Y:S01]  /*5f80*/  FADD R15, R15, -R88.reuse ;  /* 0x800000580f0f7221 */ /* 0x100fe20000000000 */
[----:B------:R-:W-:Y:S01]  /*5f90*/  FMUL R10, R10, 1.4426950216293334961 ;  /* 0x3fb8aa3b0a0a7820 */ /* 0x000fe20000400000 */
[----:B------:R-:W-:Y:S01]  /*5fa0*/  FMUL R13, R13, 1.4426950216293334961 ;  /* 0x3fb8aa3b0d0d7820 */ /* 0x000fe20000400000 */
[----:B------:R-:W2:Y:S01]  /*5fb0*/  MUFU.EX2 R210, R7 ;  /* 0x0000000700d27308 */ /* 0x000ea20000000800 */
[----:B------:R-:W-:Y:S01]  /*5fc0*/  FMUL R12, R12, 1.4426950216293334961 ;  /* 0x3fb8aa3b0c0c7820 */ /* 0x000fe20000400000 */
[----:B------:R-:W-:Y:S01]  /*5fd0*/  FMUL R15, R15, 1.4426950216293334961 ;  /* 0x3fb8aa3b0f0f7820 */ /* 0x000fe20000400000 */
[--C-:B------:R-:W-:Y:S01]  /*5fe0*/  FADD R14, R14, -R88.reuse ;  /* 0x800000580e0e7221 */ /* 0x100fe20000000000 */
[--C-:B------:R-:W-:Y:S01]  /*5ff0*/  FADD R17, R17, -R88.reuse ;  /* 0x8000005811117221 */ /* 0x100fe20000000000 */
[--C-:B------:R-:W-:Y:S01]  /*6000*/  FADD R16, R16, -R88.reuse ;  /* 0x8000005810107221 */ /* 0x100fe20000000000 */
[----:B------:R-:W-:Y:S01]  /*6010*/  FADD R19, R19, -R88 ;  /* 0x8000005813137221 */ /* 0x000fe20000000000 */
[----:B------:R-:W-:Y:S01]  /*6020*/  FMUL R14, R14, 1.4426950216293334961 ;  /* 0x3fb8aa3b0e0e7820 */ /* 0x000fe20000400000 */
[----:B------:R-:W3:Y:S01]  /*6030*/  MUFU.EX2 R219, R191 ;  /* 0x000000bf00db7308 */ /* 0x000ee20000000800 */
[----:B0-----:R-:W-:Y:S01]  /*6040*/  FADD R5, R221, R212 ;  /* 0x000000d4dd057221 */ /* 0x001fe20000000000 */
[----:B------:R-:W-:Y:S01]  /*6050*/  FMUL R17, R17, 1.4426950216293334961 ;  /* 0x3fb8aa3b11117820 */ /* 0x000fe20000400000 */
[--C-:B------:R-:W-:Y:S01]  /*6060*/  FADD R18, R18, -R88.reuse ;  /* 0x8000005812127221 */ /* 0x100fe20000000000 */
[----:B------:R-:W-:Y:S01]  /*6070*/  FMUL R19, R19, 1.4426950216293334961 ;  /* 0x3fb8aa3b13137820 */ /* 0x000fe20000400000 */
[--C-:B------:R-:W-:Y:S01]  /*6080*/  FADD R21, R21, -R88.reuse ;  /* 0x8000005815157221 */ /* 0x100fe20000000000 */
[--C-:B------:R-:W-:Y:S01]  /*6090*/  FADD R20, R20, -R88.reuse ;  /* 0x8000005814147221 */ /* 0x100fe20000000000 */
[--C-:B------:R-:W-:Y:S01]  /*60a0*/  FADD R23, R23, -R88.reuse ;  /* 0x8000005817177221 */ /* 0x100fe20000000000 */
[----:B------:R-:W0:Y:S01]  /*60b0*/  MUFU.EX2 R208, R6 ;  /* 0x0000000600d07308 */ /* 0x000e220000000800 */
[----:B--2---:R-:W-:Y:S01]  /*60c0*/  FADD R4, R210, R5 ;  /* 0x00000005d2047221 */ /* 0x004fe20000000000 */
[----:B------:R-:W-:Y:S01]  /*60d0*/  FMUL R21, R21, 1.4426950216293334961 ;  /* 0x3fb8aa3b15157820 */ /* 0x000fe20000400000 */
[--C-:B------:R-:W-:Y:S01]  /*60e0*/  FADD R22, R22, -R88.reuse ;  /* 0x8000005816167221 */ /* 0x100fe20000000000 */
[----:B------:R-:W-:Y:S01]  /*60f0*/  FMUL R23, R23, 1.4426950216293334961 ;  /* 0x3fb8aa3b17177820 */ /* 0x000fe20000400000 */
[--C-:B------:R-:W-:Y:S01]  /*6100*/  FADD R26, R26, -R88.reuse ;  /* 0x800000581a1a7221 */ /* 0x100fe20000000000 */
[--C-:B------:R-:W-:Y:S01]  /*6110*/  FADD R27, R27, -R88.reuse ;  /* 0x800000581b1b7221 */ /* 0x100fe20000000000 */
[----:B------:R-:W-:Y:S01]  /*6120*/  FADD R195, R195, -R88 ;  /* 0x80000058c3c37221 */ /* 0x000fe20000000000 */
[----:B------:R-:W2:Y:S01]  /*6130*/  MUFU.EX2 R217, R9 ;  /* 0x0000000900d97308 */ /* 0x000ea20000000800 */
[----:B---3--:R-:W-:Y:S01]  /*6140*/  FADD R5, R219, R4 ;  /* 0x00000004db057221 */ /* 0x008fe20000000000 */
[----:B------:R-:W-:Y:S01]  /*6150*/  FMUL R26, R26, 1.4426950216293334961 ;  /* 0x3fb8aa3b1a1a7820 */ /* 0x000fe20000400000 */
[----:B------:R-:W-:Y:S01]  /*6160*/  FMUL R96, R195, 1.4426950216293334961 ;  /* 0x3fb8aa3bc3607820 */ /* 0x000fe20000400000 */
[--C-:B------:R-:W-:Y:S01]  /*6170*/  FADD R24, R24, -R88.reuse ;  /* 0x8000005818187221 */ /* 0x100fe20000000000 */
[--C-:B------:R-:W-:Y:S01]  /*6180*/  FADD R25, R25, -R88.reuse ;  /* 0x8000005819197221 */ /* 0x100fe20000000000 */
[--C-:B------:R-:W-:Y:S01]  /*6190*/  FADD R28, R28, -R88.reuse ;  /* 0x800000581c1c7221 */ /* 0x100fe20000000000 */
[--C-:B------:R-:W-:Y:S01]  /*61a0*/  FADD R30, R30, -R88.reuse ;  /* 0x800000581e1e7221 */ /* 0x100fe20000000000 */
[----:B------:R-:W3:Y:S01]  /*61b0*/  MUFU.EX2 R192, R8 ;  /* 0x0000000800c07308 */ /* 0x000ee20000000800 */
[----:B0-----:R-:W-:Y:S01]  /*61c0*/  FADD R4, R208, R5 ;  /* 0x00000005d0047221 */ /* 0x001fe20000000000 */
[----:B------:R-:W-:Y:S01]  /*61d0*/  FMUL R25, R25, 1.4426950216293334961 ;  /* 0x3fb8aa3b19197820 */ /* 0x000fe20000400000 */
[----:B------:R-:W-:Y:S01]  /*61e0*/  FADD R29, R29, -R88 ;  /* 0x800000581d1d7221 */ /* 0x000fe20000000000 */
[----:B------:R-:W-:-:S02]  /*61f0*/  IMAD.U32 R6, R90, -0x80000000, RZ ;  /* 0x800000005a067824 */ /* 0x000fc400078e00ff */
[----:B------:R-:W-:Y:S01]  /*6200*/  FMUL R30, R30, 1.4426950216293334961 ;  /* 0x3fb8aa3b1e1e7820 */ /* 0x000fe20000400000 */
[--C-:B------:R-:W-:Y:S01]  /*6210*/  FADD R32, R32, -R88.reuse ;  /* 0x8000005820207221 */ /* 0x100fe20000000000 */
[----:B------:R-:W-:Y:S01]  /*6220*/  FADD R197, R197, -R88 ;  /* 0x80000058c5c57221 */ /* 0x000fe20000000000 */
[----:B------:R0:W4:Y:S01]  /*6230*/  MUFU.EX2 R215, R11 ;  /* 0x0000000b00d77308 */ /* 0x0001220000000800 */
[----:B--2---:R-:W-:Y:S01]  /*6240*/  FADD R5, R217, R4 ;  /* 0x00000004d9057221 */ /* 0x004fe20000000000 */
[----:B-1----:R-:W1:Y:S01]  /*6250*/  SYNCS.PHASECHK.TRANS64.TRYWAIT P0, [UR14], R6 ;  /* 0x00000006ff0075a7 */ /* 0x002e62000800110e */
[----:B------:R-:W-:Y:S01]  /*6260*/  FADD R199, R199, -R88 ;  /* 0x80000058c7c77221 */ /* 0x000fe20000000000 */
[----:B------:R-:W-:-:S04]  /*6270*/  IMAD.WIDE R194, R179, 0x2, R110 ;  /* 0x00000002b3c27825 */ /* 0x000fc800078e026e */
[----:B------:R-:W-:Y:S01]  /*6280*/  FMUL R92, R199, 1.4426950216293334961 ;  /* 0x3fb8aa3bc75c7820 */ /* 0x000fe20000400000 */
[----:B------:R-:W2:Y:S01]  /*6290*/  MUFU.EX2 R190, R10 ;  /* 0x0000000a00be7308 */ /* 0x000ea20000000800 */
[----:B---3--:R-:W-:Y:S01]  /*62a0*/  FADD R4, R192, R5 ;  /* 0x00000005c0047221 */ /* 0x008fe20000000000 */
[----:B0-----:R-:W-:Y:S01]  /*62b0*/  FMUL R11, R16, 1.4426950216293334961 ;  /* 0x3fb8aa3b100b7820 */ /* 0x001fe20000400000 */
[----:B------:R-:W-:-:S05]  /*62c0*/  FMUL R16, R24, 1.4426950216293334961 ;  /* 0x3fb8aa3b18107820 */ /* 0x000fca0000400000 */
[----:B------:R0:W3:Y:S01]  /*62d0*/  MUFU.EX2 R213, R13 ;  /* 0x0000000d00d57308 */ /* 0x0000e20000000800 */
[----:B----4-:R-:W-:-:S07]  /*62e0*/  FADD R5, R215, R4 ;  /* 0x00000004d7057221 */ /* 0x010fce0000000000 */
[----:B------:R4:W5:Y:S01]  /*62f0*/  MUFU.EX2 R178, R12 ;  /* 0x0000000c00b27308 */ /* 0x0009620000000800 */
[----:B--2---:R-:W-:Y:S01]  /*6300*/  FADD R4, R190, R5 ;  /* 0x00000005be047221 */ /* 0x004fe20000000000 */
[----:B0-----:R-:W-:-:S06]  /*6310*/  FMUL R13, R20, 1.4426950216293334961 ;  /* 0x3fb8aa3b140d7820 */ /* 0x001fcc0000400000 */
[----:B------:R0:W2:Y:S01]  /*6320*/  MUFU.EX2 R211, R15 ;  /* 0x0000000f00d37308 */ /* 0x0000a20000000800 */
[----:B---3--:R-:W-:Y:S01]  /*6330*/  FADD R5, R213, R4 ;  /* 0x00000004d5057221 */ /* 0x008fe20000000000 */
[----:B----4-:R-:W-:Y:S01]  /*6340*/  FMUL R12, R18, 1.4426950216293334961 ;  /* 0x3fb8aa3b120c7820 */ /* 0x010fe20000400000 */
[----:B------:R-:W-:Y:S01]  /*6350*/  FMUL R18, R29, 1.4426950216293334961 ;  /* 0x3fb8aa3b1d127820 */ /* 0x000fe20000400000 */
[----:B------:R-:W-:-:S04]  /*6360*/  FMUL R29, R32, 1.4426950216293334961 ;  /* 0x3fb8aa3b201d7820 */ /* 0x000fc80000400000 */
[----:B------:R3:W4:Y:S01]  /*6370*/  MUFU.EX2 R10, R14 ;  /* 0x0000000e000a7308 */ /* 0x0007220000000800 */
[----:B-----5:R-:W-:Y:S01]  /*6380*/  FADD R4, R178, R5 ;  /* 0x00000005b2047221 */ /* 0x020fe20000000000 */
[----:B0-----:R-:W-:-:S06]  /*6390*/  FMUL R15, R27, 1.4426950216293334961 ;  /* 0x3fb8aa3b1b0f7820 */ /* 0x001fcc0000400000 */
[----:B------:R0:W5:Y:S01]  /*63a0*/  MUFU.EX2 R209, R17 ;  /* 0x0000001100d17308 */ /* 0x0001620000000800 */
[----:B--2---:R-:W-:Y:S01]  /*63b0*/  FADD R5, R211, R4 ;  /* 0x00000004d3057221 */ /* 0x004fe20000000000 */
[----:B---3--:R-:W-:-:S06]  /*63c0*/  FMUL R14, R22, 1.4426950216293334961 ;  /* 0x3fb8aa3b160e7820 */ /* 0x008fcc0000400000 */
[----:B------:R-:W2:Y:S01]  /*63d0*/  MUFU.EX2 R11, R11 ;  /* 0x0000000b000b7308 */ /* 0x000ea20000000800 */
[----:B----4-:R-:W-:Y:S01]  /*63e0*/  FADD R4, R10, R5 ;  /* 0x000000050a047221 */ /* 0x010fe20000000000 */
[----:B0-----:R-:W-:-:S06]  /*63f0*/  FMUL R17, R28, 1.4426950216293334961 ;  /* 0x3fb8aa3b1c117820 */ /* 0x001fcc0000400000 */
[----:B------:R0:W3:Y:S01]  /*6400*/  MUFU.EX2 R176, R19 ;  /* 0x0000001300b07308 */ /* 0x0000e20000000800 */
[----:B-----5:R-:W-:-:S07]  /*6410*/  FADD R4, R209, R4 ;  /* 0x00000004d1047221 */ /* 0x020fce0000000000 */
[----:B------:R-:W4:Y:S01]  /*6420*/  MUFU.EX2 R12, R12 ;  /* 0x0000000c000c7308 */ /* 0x000f220000000800 */
[----:B--2---:R-:W-:Y:S01]  /*6430*/  FADD R5, R11, R4 ;  /* 0x000000040b057221 */ /* 0x004fe20000000000 */
[----:B0-----:R-:W-:Y:S01]  /*6440*/  FMUL R19, R197, 1.4426950216293334961 ;  /* 0x3fb8aa3bc5137820 */ /* 0x001fe20000400000 */
[----:B------:R-:W-:-:S05]  /*6450*/  IMAD.WIDE R196, R179, 0x2, R118 ;  /* 0x00000002b3c47825 */ /* 0x000fca00078e0276 */
[----:B------:R-:W0:Y:S01]  /*6460*/  MUFU.EX2 R35, R21 ;  /* 0x0000001500237308 */ /* 0x000e220000000800 */
[----:B---3--:R-:W-:-:S07]  /*6470*/  FADD R5, R176, R5 ;  /* 0x00000005b0057221 */ /* 0x008fce0000000000 */
[----:B------:R-:W2:Y:S01]  /*6480*/  MUFU.EX2 R13, R13 ;  /* 0x0000000d000d7308 */ /* 0x000ea20000000800 */
[----:B----4-:R-:W-:-:S07]  /*6490*/  FADD R4, R12, R5 ;  /* 0x000000050c047221 */ /* 0x010fce0000000000 */
[----:B------:R-:W3:Y:S01]  /*64a0*/  MUFU.EX2 R158, R23 ;  /* 0x00000017009e7308 */ /* 0x000ee20000000800 */
[----:B0-----:R-:W-:-:S07]  /*64b0*/  FADD R4, R35, R4 ;  /* 0x0000000423047221 */ /* 0x001fce0000000000 */
[----:B------:R-:W0:Y:S01]  /*64c0*/  MUFU.EX2 R14, R14 ;  /* 0x0000000e000e7308 */ /* 0x000e220000000800 */
[----:B--2---:R-:W-:-:S07]  /*64d0*/  FADD R5, R13, R4 ;  /* 0x000000040d057221 */ /* 0x004fce0000000000 */
[----:B------:R-:W2:Y:S01]  /*64e0*/  MUFU.EX2 R33, R26 ;  /* 0x0000001a00217308 */ /* 0x000ea20000000800 */
[----:B---3--:R-:W-:-:S07]  /*64f0*/  FADD R5, R158, R5 ;  /* 0x000000059e057221 */ /* 0x008fce0000000000 */
        /* <DEDUP_REMOVED lines=19> */
[----:B0-----:R-:W-:-:S04]  /*6630*/  FADD R4, R29, R4 ;  /* 0x000000041d047221 */ /* 0x001fc80000000000 */
[----:B--2---:R-:W-:-:S04]  /*6640*/  FADD R5, R19, R4 ;  /* 0x0000000413057221 */ /* 0x004fc80000000000 */
[----:B---3--:R-:W-:-:S05]  /*6650*/  FADD R90, R92, R5 ;  /* 0x000000055c5a7221 */ /* 0x008fca0000000000 */
[----:B------:R0:W2:Y:S01]  /*6660*/  SHFL.BFLY PT, R191, R90, 0x10, 0x1f ;  /* 0x0e001f005abf7f89 */ /* 0x0000a200000e0000 */
[----:B-1----:R-:W-:Y:S05]  /*6670*/  @!P0 BRA `(.L_x_15) ;  /* 0x0000002400808947 */ /* 0x002fea0003800000 */
.L_x_24:
[C---:B------:R-:W-:Y:S01]  /*6680*/  IMAD.WIDE R26, R179.reuse, 0x2, R82 ;  /* 0x00000002b31a7825 */ /* 0x040fe200078e0252 */
[----:B------:R-:W3:Y:S03]  /*6690*/  LDG.E.U16 R32, desc[UR30][R196.64] ;  /* 0x0000001ec4207981 */ /* 0x000ee6000c1e1500 */
[C---:B------:R-:W-:Y:S01]  /*66a0*/  IMAD.WIDE R24, R179.reuse, 0x2, R74 ;  /* 0x00000002b3187825 */ /* 0x040fe200078e024a */
[----:B------:R-:W4:Y:S03]  /*66b0*/  LDG.E.U16 R30, desc[UR30][R194.64] ;  /* 0x0000001ec21e7981 */ /* 0x000f26000c1e1500 */
[C---:B------:R-:W-:Y:S01]  /*66c0*/  IMAD.WIDE R6, R179.reuse, 0x2, R66 ;  /* 0x00000002b3067825 */ /* 0x040fe200078e0242 */
[----:B------:R-:W5:Y:S03]  /*66d0*/  LDG.E.U16 R26, desc[UR30][R26.64] ;  /* 0x0000001e1a1a7981 */ /* 0x000f66000c1e1500 */
[C---:B------:R-:W-:Y:S01]  /*66e0*/  IMAD.WIDE R4, R179.reuse, 0x2, R38 ;  /* 0x00000002b3047825 */ /* 0x040fe200078e0226 */
[----:B--2---:R-:W2:Y:S03]  /*66f0*/  LDG.E.U16 R24, desc[UR30][R24.64] ;  /* 0x0000001e18187981 */ /* 0x004ea6000c1e1500 */
[C---:B------:R-:W-:Y:S01]  /*6700*/  IMAD.WIDE R206, R179.reuse, 0x2, R46 ;  /* 0x00000002b3ce7825 */ /* 0x040fe200078e022e */
[----:B------:R-:W2:Y:S03]  /*6710*/  LDG.E.U16 R22, desc[UR30][R6.64] ;  /* 0x0000001e06167981 */ /* 0x000ea6000c1e1500 */
[C---:B------:R-:W-:Y:S01]  /*6720*/  IMAD.WIDE R204, R179.reuse, 0x2, R116 ;  /* 0x00000002b3cc7825 */ /* 0x040fe200078e0274 */
[----:B------:R1:W2:Y:S03]  /*6730*/  LDG.E.U16 R20, desc[UR30][R4.64] ;  /* 0x0000001e04147981 */ /* 0x0002a6000c1e1500 */
[C---:B------:R-:W-:Y:S01]  /*6740*/  IMAD.WIDE R202, R179.reuse, 0x2, R108 ;  /* 0x00000002b3ca7825 */ /* 0x040fe200078e026c */
[----:B------:R-:W2:Y:S03]  /*6750*/  LDG.E.U16 R34, desc[UR30][R206.64] ;  /* 0x0000001ece227981 */ /* 0x000ea6000c1e1500 */
[C---:B------:R-:W-:Y:S01]  /*6760*/  IMAD.WIDE R200, R179.reuse, 0x2, R100 ;  /* 0x00000002b3c87825 */ /* 0x040fe200078e0264 */
[----:B------:R-:W2:Y:S03]  /*6770*/  LDG.E.U16 R21, desc[UR30][R204.64] ;  /* 0x0000001ecc157981 */ /* 0x000ea6000c1e1500 */
[C---:B------:R-:W-:Y:S01]  /*6780*/  IMAD.WIDE R198, R179.reuse, 0x2, R80 ;  /* 0x00000002b3c67825 */ /* 0x040fe200078e0250 */
[----:B------:R-:W2:Y:S03]  /*6790*/  LDG.E.U16 R23, desc[UR30][R202.64] ;  /* 0x0000001eca177981 */ /* 0x000ea6000c1e1500 */
[C---:B------:R-:W-:Y:S01]  /*67a0*/  IMAD.WIDE R8, R179.reuse, 0x2, R102 ;  /* 0x00000002b3087825 */ /* 0x040fe200078e0266 */
[----:B------:R-:W2:Y:S03]  /*67b0*/  LDG.E.U16 R25, desc[UR30][R200.64] ;  /* 0x0000001ec8197981 */ /* 0x000ea6000c1e1500 */
[C---:B-1----:R-:W-:Y:S01]  /*67c0*/  IMAD.WIDE R4, R179.reuse, 0x2, R72 ;  /* 0x00000002b3047825 */ /* 0x042fe200078e0248 */
[----:B------:R1:W2:Y:S03]  /*67d0*/  LDG.E.U16 R27, desc[UR30][R198.64] ;  /* 0x0000001ec61b7981 */ /* 0x0002a6000c1e1500 */
[C---:B------:R-:W-:Y:S01]  /*67e0*/  IMAD.WIDE R6, R179.reuse, 0x2, R64 ;  /* 0x00000002b3067825 */ /* 0x040fe200078e0240 */
[----:B------:R0:W2:Y:S03]  /*67f0*/  LDG.E.U16 R28, desc[UR30][R8.64] ;  /* 0x0000001e081c7981 */ /* 0x0000a6000c1e1500 */
[C---:B------:R-:W-:Y:S01]  /*6800*/  IMAD.WIDE R194, R179.reuse, 0x2, R48 ;  /* 0x00000002b3c27825 */ /* 0x040fe200078e0230 */
[----:B------:R0:W2:Y:S03]  /*6810*/  LDG.E.U16 R223, desc[UR30][R4.64] ;  /* 0x0000001e04df7981 */ /* 0x0000a6000c1e1500 */
[C---:B------:R-:W-:Y:S01]  /*6820*/  IMAD.WIDE R196, R179.reuse, 0x2, R114 ;  /* 0x00000002b3c47825 */ /* 0x040fe200078e0272 */
[----:B------:R0:W2:Y:S03]  /*6830*/  LDG.E.U16 R225, desc[UR30][R6.64] ;  /* 0x0000001e06e17981 */ /* 0x0000a6000c1e1500 */
        /* <DEDUP_REMOVED lines=8> */
[C---:B------:R-:W-:Y:S01]  /*68c0*/  IMAD.WIDE R206, R179.reuse, 0x2, R62 ;  /* 0x00000002b3ce7825 */ /* 0x040fe200078e023e */
[----:B------:R1:W2:Y:S03]  /*68d0*/  LDG.E.U16 R220, desc[UR30][R202.64] ;  /* 0x0000001ecadc7981 */ /* 0x0002a6000c1e1500 */
[C---:B0-----:R-:W-:Y:S01]  /*68e0*/  IMAD.WIDE R8, R179.reuse, 0x2, R40 ;  /* 0x00000002b3087825 */ /* 0x041fe200078e0228 */
        /* <DEDUP_REMOVED lines=15> */
[C---:B0-----:R-:W-:Y:S01]  /*69e0*/  IMAD.WIDE R204, R179.reuse, 0x2, R44 ;  /* 0x00000002b3cc7825 */ /* 0x041fe200078e022c */
[----:B------:R-:W2:Y:S03]  /*69f0*/  LDG.E.U16 R201, desc[UR30][R200.64] ;  /* 0x0000001ec8c97981 */ /* 0x000ea6000c1e1500 */
[C---:B------:R-:W-:Y:S01]  /*6a00*/  IMAD.WIDE R206, R179.reuse, 0x2, R52 ;  /* 0x00000002b3ce7825 */ /* 0x040fe200078e0234 */
[----:B------:R-:W2:Y:S03]  /*6a10*/  LDG.E.U16 R203, desc[UR30][R202.64] ;  /* 0x0000001ecacb7981 */ /* 0x000ea6000c1e1500 */
[----:B------:R-:W-:Y:S01]  /*6a20*/  IMAD.WIDE R8, R179, 0x2, R112 ;  /* 0x00000002b3087825 */ /* 0x000fe200078e0270 */
[----:B------:R-:W2:Y:S04]  /*6a30*/  LDG.E.U16 R205, desc[UR30][R204.64] ;  /* 0x0000001ecccd7981 */ /* 0x000ea8000c1e1500 */
[----:B------:R0:W2:Y:S04]  /*6a40*/  LDG.E.U16 R231, desc[UR30][R8.64] ;  /* 0x0000001e08e77981 */ /* 0x0000a8000c1e1500 */
[----:B------:R-:W2:Y:S01]  /*6a50*/  LDG.E.U16 R207, desc[UR30][R206.64] ;  /* 0x0000001ececf7981 */ /* 0x000ea2000c1e1500 */
[----:B-1----:R-:W-:-:S02]  /*6a60*/  F2FP.BF16.F32.PACK_AB R4, R212, R221 ;  /* 0x000000ddd404723e */ /* 0x002fc400000010ff */
[----:B------:R-:W-:Y:S02]  /*6a70*/  F2FP.BF16.F32.PACK_AB R5, R219, R210 ;  /* 0x000000d2db05723e */ /* 0x000fe400000010ff */
[----:B------:R-:W-:Y:S02]  /*6a80*/  F2FP.BF16.F32.PACK_AB R6, R217, R208 ;  /* 0x000000d0d906723e */ /* 0x000fe400000010ff */
[----:B------:R-:W-:Y:S02]  /*6a90*/  F2FP.BF16.F32.PACK_AB R7, R215, R192 ;  /* 0x000000c0d707723e */ /* 0x000fe400000010ff */
[----:B0-----:R-:W-:Y:S02]  /*6aa0*/  F2FP.BF16.F32.PACK_AB R8, R213, R190 ;  /* 0x000000bed508723e */ /* 0x001fe400000010ff */
[----:B------:R-:W-:Y:S02]  /*6ab0*/  F2FP.BF16.F32.PACK_AB R9, R211, R178 ;  /* 0x000000b2d309723e */ /* 0x000fe400000010ff */
[----:B------:R-:W-:-:S02]  /*6ac0*/  F2FP.BF16.F32.PACK_AB R10, R209, R10 ;  /* 0x0000000ad10a723e */ /* 0x000fc400000010ff */
[----:B------:R-:W-:Y:S02]  /*6ad0*/  F2FP.BF16.F32.PACK_AB R11, R176, R11 ;  /* 0x0000000bb00b723e */ /* 0x000fe400000010ff */
[----:B------:R-:W-:Y:S02]  /*6ae0*/  F2FP.BF16.F32.PACK_AB R12, R35, R12 ;  /* 0x0000000c230c723e */ /* 0x000fe400000010ff */
[----:B------:R-:W-:Y:S02]  /*6af0*/  F2FP.BF16.F32.PACK_AB R13, R158, R13 ;  /* 0x0000000d9e0d723e */ /* 0x000fe400000010ff */
[----:B------:R-:W-:Y:S02]  /*6b00*/  F2FP.BF16.F32.PACK_AB R14, R33, R14 ;  /* 0x0000000e210e723e */ /* 0x000fe400000010ff */
[----:B------:R-:W-:Y:S02]  /*6b10*/  F2FP.BF16.F32.PACK_AB R15, R96, R15 ;  /* 0x0000000f600f723e */ /* 0x000fe400000010ff */
[----:B------:R-:W-:-:S02]  /*6b20*/  F2FP.BF16.F32.PACK_AB R16, R31, R16 ;  /* 0x000000101f10723e */ /* 0x000fc400000010ff */
[----:B------:R-:W-:Y:S02]  /*6b30*/  F2FP.BF16.F32.PACK_AB R17, R94, R17 ;  /* 0x000000115e11723e */ /* 0x000fe400000010ff */
[----:B------:R-:W-:Y:S02]  /*6b40*/  F2FP.BF16.F32.PACK_AB R18, R29, R18 ;  /* 0x000000121d12723e */ /* 0x000fe400000010ff */
[----:B------:R-:W-:Y:S01]  /*6b50*/  F2FP.BF16.F32.PACK_AB R19, R92, R19 ;  /* 0x000000135c13723e */ /* 0x000fe200000010ff */
[----:B------:R-:W-:-:S03]  /*6b60*/  FADD R92, -R88, R193 ;  /* 0x000000c1585c7221 */ /* 0x000fc60000000100 */
[----:B------:R-:W-:Y:S01]  /*6b70*/  STTM.16dp32bit_t0_t15.x16 tmem[UR15+0x40], R4 ;  /* 0x00004004000079ed */ /* 0x000fe20008a0000f */
[----:B------:R-:W-:Y:S01]  /*6b80*/  STTM.16dp32bit_t16_t31.x16 tmem[UR15+0x50], R4 ;  /* 0x00005004000079ed */ /* 0x000fe20008a2000f */
[----:B------:R-:W-:-:S04]  /*6b90*/  FMUL R92, R92, 1.4426950216293334961 ;  /* 0x3fb8aa3b5c5c7820 */ /* 0x000fc80000400000 */
[----:B------:R-:W0:Y:S01]  /*6ba0*/  MUFU.EX2 R193, R92 ;  /* 0x0000005c00c17308 */ /* 0x000e220000000800 */
[----:B------:R-:W-:Y:S01]  /*6bb0*/  ULEA UR14, UR23, UR11, 0x3 ;  /* 0x0000000b170e7291 */ /* 0x000fe2000f8e18ff */
[----:B------:R-:W-:Y:S01]  /*6bc0*/  FADD R90, R90, R191 ;  /* 0x000000bf5a5a7221 */ /* 0x000fe20000000000 */
[----:B------:R-:W-:Y:S02]  /*6bd0*/  UMOV UR4, UR5 ;  /* 0x0000000500047c82 */ /* 0x000fe40008000000 */
[----:B------:R-:W-:Y:S01]  /*6be0*/  UIADD3 UR14, UPT, UPT, UR14, 0x8000, URZ ;  /* 0x000080000e0e7890 */ /* 0x000fe2000fffe0ff */
[----:B---3--:R-:W-:Y:S04]  /*6bf0*/  STS.U16 [R59+UR11+0x6000], R32 ;  /* 0x006000203b007988 */ /* 0x008fe8000800040b */
[----:B----4-:R-:W-:Y:S04]  /*6c00*/  STS.U16 [R59+UR11+0x6400], R30 ;  /* 0x0064001e3b007988 */ /* 0x010fe8000800040b */
[----:B-----5:R-:W-:Y:S04]  /*6c10*/  STS.U16 [R59+UR11+0x6c00], R26 ;  /* 0x006c001a3b007988 */ /* 0x020fe8000800040b */
[----:B--2---:R-:W-:Y:S04]  /*6c20*/  STS.U16 [R59+UR11+0x7000], R24 ;  /* 0x007000183b007988 */ /* 0x004fe8000800040b */
        /* <DEDUP_REMOVED lines=30> */
[----:B-1----:R-:W-:Y:S01]  /*6e10*/  LDTM.16dp32bit_t0_t15.x32 R4, tmem[UR15] ;  /* 0x0000000f000479ee */ /* 0x002fe20008a80000 */
[----:B------:R-:W0:Y:S01]  /*6e20*/  LDTM.16dp32bit_t16_t31.x32 R4, tmem[UR15+0x20] ;  /* 0x0000200f000479ee */ /* 0x000e220008aa0000 */
[----:B------:R-:W-:Y:S01]  /*6e30*/  NOP ;  /* 0x0000000000007918 */ /* 0x000fe20000000000 */
[C---:B0-----:R-:W-:Y:S01]  /*6e40*/  FMUL R4, R193.reuse, R4 ;  /* 0x00000004c1047220 */ /* 0x041fe20000400000 */
        /* <DEDUP_REMOVED lines=32> */
[----:B------:R2:W-:Y:S01]  /*7050*/  STTM.16dp32bit_t16_t31.x32 tmem[UR15+0x20], R4 ;  /* 0x00002004000079ed */ /* 0x0005e20008aa000f */
[----:B------:R-:W0:Y:S02]  /*7060*/  FENCE.VIEW.ASYNC.T ;  /* 0x00000000000073c6 */ /* 0x000e240000000200 */
[----:B0-----:R-:W-:Y:S06]  /*7070*/  BAR.SYNC.DEFER_BLOCKING 0x0 ;  /* 0x0000000000007b1d */ /* 0x001fec0000010000 */
[----:B------:R0:W-:Y:S06]  /*7080*/  MEMBAR.ALL.CTA ;  /* 0x0000000000007992 */ /* 0x0001ec0000008000 */
[----:B0-----:R-:W0:Y:S02]  /*7090*/  FENCE.VIEW.ASYNC.S ;  /* 0x00000000000073c6 */ /* 0x001e240000000000 */
[----:B0-----:R-:W-:Y:S06]  /*70a0*/  BAR.SYNC.DEFER_BLOCKING 0x0 ;  /* 0x0000000000007b1d */ /* 0x001fec0000010000 */
[----:B------:R-:W-:Y:S05]  /*70b0*/  BRA.U UP3, `(.L_x_16) ;  /* 0x0000000103547547 */ /* 0x000fea000b800000 */
[----:B------:R-:W-:Y:S02]  /*70c0*/  UIADD3 UR54, UPT, UPT, UR13, 0x48, URZ ;  /* 0x000000480d367890 */ /* 0x000fe4000fffe0ff */
[----:B------:R-:W-:Y:S02]  /*70d0*/  UIADD3 UR55, UPT, UPT, UR13, 0x50, URZ ;  /* 0x000000500d377890 */ /* 0x000fe4000fffe0ff */
        /* <DEDUP_REMOVED lines=19> */
.L_x_16:
[----:B------:R-:W-:Y:S01]  /*7210*/  UISETP.GE.U32.AND UP0, UPT, UR25, UR12, UPT ;  /* 0x0000000c1900728c */ /* 0x000fe2000bf06070 */
[----:B------:R-:W-:Y:S01]  /*7220*/  FFMA R86, R193, R86, R90 ;  /* 0x00000056c1567223 */ /* 0x000fe2000000005a */
[----:B------:R-:W-:Y:S01]  /*7230*/  UIADD3 UR23, UPT, UPT, UR23, 0x1, URZ ;  /* 0x0000000117177890 */ /* 0x000fe2000fffe0ff */
[----:B------:R-:W-:Y:S01]  /*7240*/  VIADD R179, R179, UR22 ;  /* 0x00000016b3b37c36 */ /* 0x000fe20008000000 */
[----:B------:R-:W-:Y:S01]  /*7250*/  UISETP.GE.U32.AND.EX UP0, UPT, UR27, URZ, UPT, UP0 ;  /* 0x000000ff1b00728c */ /* 0x000fe2000bf06100 */
[----:B------:R-:W-:Y:S01]  /*7260*/  IADD3 R177, PT, PT, R159, R177, RZ ;  /* 0x000000b19fb17210 */ /* 0x000fe20007ffe0ff */
[----:B------:R-:W-:Y:S01]  /*7270*/  UISETP.GT.AND UP4, UPT, UR23, 0x1, UPT ;  /* 0x000000011700788c */ /* 0x000fe2000bf84270 */
[----:B------:R-:W-:Y:S01]  /*7280*/  IMAD.U32 R90, RZ, RZ, UR4 ;  /* 0x00000004ff5a7e24 */ /* 0x000fe2000f8e00ff */
[----:B0-----:R-:W-:Y:S01]  /*7290*/  UMOV UR8, UR25 ;  /* 0x0000001900087c82 */ /* 0x001fe20008000000 */
[----:B------:R-:W-:Y:S01]  /*72a0*/  IMAD.MOV.U32 R193, RZ, RZ, R88 ;  /* 0x000000ffffc17224 */ /* 0x000fe200078e0058 */
[----:B------:R-:W-:-:S02]  /*72b0*/  USEL UR5, URZ, 0x1, !UP4 ;  /* 0x00000001ff057887 */ /* 0x000fc4000e000000 */
[----:B------:R-:W-:Y:S02]  /*72c0*/  USEL UR23, UR23, URZ, !UP4 ;  /* 0x000000ff17177287 */ /* 0x000fe4000e000000 */
[----:B------:R-:W-:Y:S01]  /*72d0*/  ULOP3.LUT UR5, UR4, UR5, URZ, 0x3c, !UPT ;  /* 0x0000000504057292 */ /* 0x000fe2000f8e3cff */
[----:B------:R-:W-:Y:S01]  /*72e0*/  UMOV UR9, UR27 ;  /* 0x0000001b00097c82 */ /* 0x000fe20008000000 */
[----:B------:R-:W-:Y:S10]  /*72f0*/  BRA.U !UP0, `(.L_x_17) ;  /* 0xffffffd508607547 */ /* 0x000ff4000b83ffff */
.L_x_12:
[----:B------:R-:W-:Y:S01]  /*7300*/  UISETP.GE.AND UP0, UPT, UR36, 0x1, UPT ;  /* 0x000000012400788c */ /* 0x000fe2000bf06270 */
[C---:B------:R-:W-:Y:S02]  /*7310*/  FSETP.GEU.AND P0, PT, |R86|.reuse, 1.175494350822287508e-38, PT ;  /* 0x008000005600780b */ /* 0x040fe40003f0e200 */
[----:B------:R-:W-:-:S06]  /*7320*/  FSETP.GT.AND P1, PT, |R86|, 8.50705917302346158658e+37, PT ;  /* 0x7e8000005600780b */ /* 0x000fcc0003f24200 */
[----:B------:R-:W-:Y:S07]  /*7330*/  BRA.U !UP0, `(.L_x_18) ;  /* 0x0000000108107547 */ /* 0x000fee000b800000 */
[----:B------:R-:W-:-:S06]  /*7340*/  USHF.L.U32 UR4, UR4, 0x1f, URZ ;  /* 0x0000001f04047899 */ /* 0x000fcc00080006ff */
[----:B-123--:R-:W-:-:S04]  /*7350*/  IMAD.U32 R4, RZ, RZ, UR4 ;  /* 0x00000004ff047e24 */ /* 0x00efc8000f8e00ff */
[----:B------:R-:W0:Y:S02]  /*7360*/  SYNCS.PHASECHK.TRANS64.TRYWAIT P2, [UR14], R4 ;  /* 0x00000004ff0075a7 */ /* 0x000e24000804110e */
[----:B0-----:R-:W-:Y:S05]  /*7370*/  @!P2 BRA `(.L_x_19) ;  /* 0x00000018004ca947 */ /* 0x001fea0003800000 */
.L_x_18:
[----:B------:R-:W-:Y:S01]  /*7380*/  BAR.SYNC.DEFER_BLOCKING 0x0 ;  /* 0x0000000000007b1d */ /* 0x000fe20000010000 */
[C---:B------:R-:W-:Y:S01]  /*7390*/  FMUL R38, R86.reuse, 8388608 ;  /* 0x4b00000056267820 */ /* 0x040fe20000400000 */
[----:B------:R-:W-:Y:S01]  /*73a0*/  FSETP.GEU.AND P2, PT, R86, 1.175494350822287508e-38, PT ;  /* 0x008000005600780b */ /* 0x000fe20003f4e000 */
[----:B------:R-:W-:Y:S02]  /*73b0*/  IMAD.MOV.U32 R45, RZ, RZ, 0x3dc6b27f ;  /* 0x3dc6b27fff2d7424 */ /* 0x000fe400078e00ff */
[----:B------:R-:W-:Y:S01]  /*73c0*/  IMAD.SHL.U32 R49, R0, 0x10, RZ ;  /* 0x0000001000317824 */ /* 0x000fe200078e00ff */
[----:B------:R-:W-:Y:S01]  /*73d0*/  FSEL R50, R38, R86, !P2 ;  /* 0x0000005626327208 */ /* 0x000fe20005000000 */
[----:B------:R-:W-:Y:S01]  /*73e0*/  @P1 FMUL R86, R86, 0.25 ;  /* 0x3e80000056561820 */ /* 0x000fe20000400000 */
[----:B------:R-:W-:Y:S01]  /*73f0*/  LEA R38, R3, UR11, 0x7 ;  /* 0x0000000b03267c11 */ /* 0x000fe2000f8e38ff */
[----:B------:R-:W0:Y:S01]  /*7400*/  LDCU.64 UR4, c[0x0][0x3e0] ;  /* 0x00007c00ff0477ac */ /* 0x000e220008000a00 */
[----:B------:R-:W-:Y:S01]  /*7410*/  SHF.R.U32.HI R3, RZ, 0x2, R0 ;  /* 0x00000002ff037819 */ /* 0x000fe20000011600 */
[----:B------:R-:W-:Y:S01]  /*7420*/  @!P0 FMUL R86, R86, 16777216 ;  /* 0x4b80000056568820 */ /* 0x000fe20000400000 */
[----:B------:R-:W-:Y:S01]  /*7430*/  LOP3.LUT R40, R49, 0x30, RZ, 0xc0, !PT ;  /* 0x0000003031287812 */ /* 0x000fe200078ec0ff */
[----:B------:R-:W-:Y:S01]  /*7440*/  IMAD R37, R37, 0x10, R38 ;  /* 0x0000001025257824 */ /* 0x000fe200078e0226 */
[----:B------:R-:W-:Y:S01]  /*7450*/  LOP3.LUT R3, R3, 0x18, RZ, 0xc0, !PT ;  /* 0x0000001803037812 */ /* 0x000fe200078ec0ff */
[----:B------:R-:W4:Y:S01]  /*7460*/  MUFU.RCP R39, R86 ;  /* 0x0000005600277308 */ /* 0x000f220000001000 */
[----:B------:R-:W5:Y:S01]  /*7470*/  LDC.64 R62, c[0x0][0x398] ;  /* 0x0000e600ff3e7b82 */ /* 0x000f620000000a00 */
[----:B------:R-:W-:Y:S01]  /*7480*/  IMAD R48, R36, 0x8, R37 ;  /* 0x0000000824307824 */ /* 0x000fe200078e0225 */
[----:B------:R-:W-:-:S02]  /*7490*/  LOP3.LUT R3, R3, 0x1f, R0, 0xf8, !PT ;  /* 0x0000001f03037812 */ /* 0x000fc400078ef800 */
[----:B------:R-:W-:Y:S02]  /*74a0*/  IADD3 R37, PT, PT, R50, -0x3f3504f3, RZ ;  /* 0xc0cafb0d32257810 */ /* 0x000fe40007ffe0ff */
[----:B------:R-:W-:Y:S01]  /*74b0*/  FSEL R36, RZ, -23, P2 ;  /* 0xc1b80000ff247808 */ /* 0x000fe20001000000 */
[----:B------:R-:W-:Y:S01]  /*74c0*/  IMAD.SHL.U32 R38, R3, 0x8, RZ ;  /* 0x0000000803267824 */ /* 0x000fe200078e00ff */
[----:B------:R-:W1:Y:S02]  /*74d0*/  @!P6 SYNCS.CCTL.IV [UR11+0x8000] ;  /* 0x00800000ff00e9b1 */ /* 0x000e64000800000b */
[----:B-1----:R-:W-:Y:S01]  /*74e0*/  BAR.SYNC.DEFER_BLOCKING 0x0 ;  /* 0x0000000000007b1d */ /* 0x002fe20000010000 */
[----:B------:R-:W-:Y:S01]  /*74f0*/  LOP3.LUT R37, R37, 0xff800000, RZ, 0xc0, !PT ;  /* 0xff80000025257812 */ /* 0x000fe200078ec0ff */
[----:B0-----:R-:W-:Y:S01]  /*7500*/  UIMAD UR4, UR10, UR4, URZ ;  /* 0x000000040a0472a4 */ /* 0x001fe2000f8e02ff */
[----:B------:R-:W-:Y:S01]  /*7510*/  LOP3.LUT R43, R38, 0xc0, RZ, 0xc0, !PT ;  /* 0x000000c0262b7812 */ /* 0x000fe200078ec0ff */
[----:B------:R-:W-:Y:S01]  /*7520*/  IMAD.SHL.U32 R3, R3, 0x10, RZ ;  /* 0x0000001003037824 */ /* 0x000fe200078e00ff */
[C---:B------:R-:W-:Y:S01]  /*7530*/  ISETP.GE.U32.AND P2, PT, R50.reuse, 0x7f800000, PT ;  /* 0x7f8000003200780c */ /* 0x040fe20003f46070 */
[----:B------:R-:W-:Y:S01]  /*7540*/  IMAD.IADD R38, R50, 0x1, -R37 ;  /* 0x0000000132267824 */ /* 0x000fe200078e0a25 */
[----:B------:R-:W-:Y:S01]  /*7550*/  I2FP.F32.S32 R37, R37 ;  /* 0x0000002500257245 */ /* 0x000fe20000201400 */
[----:B--23--:R-:W-:Y:S01]  /*7560*/  LDTM.16dp32bit_t0_t15.x32 R4, tmem[UR15] ;  /* 0x0000000f000479ee */ /* 0x00cfe20008a80000 */
[----:B------:R-:W0:Y:S01]  /*7570*/  LDTM.16dp32bit_t16_t31.x32 R4, tmem[UR15+0x20] ;  /* 0x0000200f000479ee */ /* 0x000e220008aa0000 */
[----:B------:R-:W-:Y:S01]  /*7580*/  IADD3 R65, PT, PT, R43, UR11, R40 ;  /* 0x0000000b2b417c10 */ /* 0x000fe2000fffe028 */
[----:B------:R-:W-:Y:S01]  /*7590*/  FADD R38, R38, -1 ;  /* 0xbf80000026267421 */ /* 0x000fe20000000000 */
[----:B------:R-:W1:Y:S01]  /*75a0*/  LDC R56, c[0x0][0x3e8] ;  /* 0x0000fa00ff387b82 */ /* 0x000e620000000800 */
[----:B------:R-:W-:Y:S01]  /*75b0*/  FFMA.FTZ R36, R37, 1.1920928955078125e-07, R36 ;  /* 0x3400000025247823 */ /* 0x000fe20000010024 */
[----:B------:R-:W-:Y:S01]  /*75c0*/  FSETP.NEU.AND P3, PT, R50, RZ, PT ;  /* 0x000000ff3200720b */ /* 0x000fe20003f6d000 */
[----:B------:R-:W-:-:S04]  /*75d0*/  FFMA.FTZ R37, R38, R45, -0.16845393180847167969 ;  /* 0xbe2c7f3026257423 */ /* 0x000fc8000001002d */
[----:B------:R-:W-:-:S04]  /*75e0*/  FFMA.FTZ R37, R38, R37, 0.1716887056827545166 ;  /* 0x3e2fcf2a26257423 */ /* 0x000fc80000010025 */
[C---:B------:R-:W-:Y:S01]  /*75f0*/  FFMA.FTZ R37, R38.reuse, R37, -0.17900948226451873779 ;  /* 0xbe374e4326257423 */ /* 0x040fe20000010025 */
[----:B------:R-:W2:Y:S01]  /*7600*/  @!P6 SYNCS.CCTL.IV [UR11+0x8008] ;  /* 0x00800800ff00e9b1 */ /* 0x000ea2000800000b */
[----:B------:R-:W-:Y:S02]  /*7610*/  NOP ;  /* 0x0000000000007918 */ /* 0x000fe40000000000 */
[----:B------:R-:W-:-:S04]  /*7620*/  FFMA.FTZ R37, R38, R37, 0.20512372255325317383 ;  /* 0x3e520bf426257423 */ /* 0x000fc80000010025 */
[----:B------:R-:W-:Y:S01]  /*7630*/  FFMA.FTZ R37, R38, R37, -0.24046532809734344482 ;  /* 0xbe763c8b26257423 */ /* 0x000fe20000010025 */
[----:B0-----:R-:W-:Y:S01]  /*7640*/  @P1 FMUL R4, R4, 0.25 ;  /* 0x3e80000004041820 */ /* 0x001fe20000400000 */
[----:B------:R-:W-:Y:S01]  /*7650*/  @P1 FMUL R6, R6, 0.25 ;  /* 0x3e80000006061820 */ /* 0x000fe20000400000 */
[----:B------:R-:W-:Y:S01]  /*7660*/  @P1 FMUL R5, R5, 0.25 ;  /* 0x3e80000005051820 */ /* 0x000fe20000400000 */
[----:B------:R-:W-:Y:S01]  /*7670*/  @P1 FMUL R7, R7, 0.25 ;  /* 0x3e80000007071820 */ /* 0x000fe20000400000 */
[----:B------:R-:W-:Y:S01]  /*7680*/  @!P0 FMUL R4, R4, 16777216 ;  /* 0x4b80000004048820 */ /* 0x000fe20000400000 */
[----:B------:R-:W-:Y:S01]  /*7690*/  @!P0 FMUL R6, R6, 16777216 ;  /* 0x4b80000006068820 */ /* 0x000fe20000400000 */
[----:B------:R-:W-:Y:S01]  /*76a0*/  @P1 FMUL R9, R9, 0.25 ;  /* 0x3e80000009091820 */ /* 0x000fe20000400000 */
[----:B------:R-:W-:Y:S01]  /*76b0*/  @P1 FMUL R11, R11, 0.25 ;  /* 0x3e8000000b0b1820 */ /* 0x000fe20000400000 */
[C---:B----4-:R-:W-:Y:S01]  /*76c0*/  FMUL R4, R39.reuse, R4 ;  /* 0x0000000427047220 */ /* 0x050fe20000400000 */
[----:B------:R-:W-:Y:S01]  /*76d0*/  FMUL R41, R39, R6 ;  /* 0x0000000627297220 */ /* 0x000fe20000400000 */
[----:B------:R-:W-:Y:S01]  /*76e0*/  @!P0 FMUL R5, R5, 16777216 ;  /* 0x4b80000005058820 */ /* 0x000fe20000400000 */
[----:B------:R-:W-:Y:S01]  /*76f0*/  @!P0 FMUL R7, R7, 16777216 ;  /* 0x4b80000007078820 */ /* 0x000fe20000400000 */
[----:B------:R-:W-:Y:S01]  /*7700*/  @!P0 FMUL R9, R9, 16777216 ;  /* 0x4b80000009098820 */ /* 0x000fe20000400000 */
[----:B------:R-:W-:Y:S01]  /*7710*/  @!P0 FMUL R11, R11, 16777216 ;  /* 0x4b8000000b0b8820 */ /* 0x000fe20000400000 */
[----:B------:R-:W-:Y:S01]  /*7720*/  @P1 FMUL R8, R8, 0.25 ;  /* 0x3e80000008081820 */ /* 0x000fe20000400000 */
        /* <DEDUP_REMOVED lines=9> */
[----:B------:R-:W-:Y:S01]  /*77c0*/  F2FP.BF16.F32.PACK_AB R40, R41, R4 ;  /* 0x000000042928723e */ /* 0x000fe200000010ff */
[C---:B------:R-:W-:Y:S01]  /*77d0*/  FMUL R5, R39.reuse, R5 ;  /* 0x0000000527057220 */ /* 0x040fe20000400000 */
[C---:B------:R-:W-:Y:S01]  /*77e0*/  FMUL R4, R39.reuse, R7 ;  /* 0x0000000727047220 */ /* 0x040fe20000400000 */
[C---:B------:R-:W-:Y:S01]  /*77f0*/  FMUL R9, R39.reuse, R9 ;  /* 0x0000000927097220 */ /* 0x040fe20000400000 */
[----:B------:R-:W-:Y:S01]  /*7800*/  FMUL R6, R39, R11 ;  /* 0x0000000b27067220 */ /* 0x000fe20000400000 */
[----:B------:R-:W-:Y:S01]  /*7810*/  FFMA.FTZ R37, R38, R37, 0.28857114911079406738 ;  /* 0x3e93bf9926257423 */ /* 0x000fe20000010025 */
[----:B------:R-:W-:Y:S01]  /*7820*/  @!P0 FMUL R8, R8, 16777216 ;  /* 0x4b80000008088820 */ /* 0x000fe20000400000 */
        /* <DEDUP_REMOVED lines=9> */
[----:B------:R-:W-:Y:S01]  /*78c0*/  F2FP.BF16.F32.PACK_AB R44, R4, R5 ;  /* 0x00000005042c723e */ /* 0x000fe200000010ff */
[----:B------:R-:W-:Y:S01]  /*78d0*/  FFMA.FTZ R37, R38, R37, -0.36067417263984680176 ;  /* 0xbeb8aa4926257423 */ /* 0x000fe20000010025 */
[----:B------:R-:W-:Y:S01]  /*78e0*/  F2FP.BF16.F32.PACK_AB R45, R6, R9 ;  /* 0x00000009062d723e */ /* 0x000fe200000010ff */
        /* <DEDUP_REMOVED lines=9> */
[----:B------:R-:W-:Y:S01]  /*7980*/  FMUL R6, R39, R19 ;  /* 0x0000001327067220 */ /* 0x000fe20000400000 */
[----:B------:R-:W-:Y:S01]  /*7990*/  FFMA.FTZ R37, R38, R37, 0.48089820146560668945 ;  /* 0x3ef6384a26257423 */ /* 0x000fe20000010025 */
[----:B------:R-:W-:Y:S01]  /*79a0*/  F2FP.BF16.F32.PACK_AB R41, R7, R8 ;  /* 0x000000080729723e */ /* 0x000fe200000010ff */
[----:B------:R-:W-:Y:S01]  /*79b0*/  @P1 FMUL R20, R20, 0.25 ;  /* 0x3e80000014141820 */ /* 0x000fe20000400000 */
[----:B------:R-:W-:Y:S01]  /*79c0*/  F2FP.BF16.F32.PACK_AB R42, R11, R12 ;  /* 0x0000000c0b2a723e */ /* 0x000fe200000010ff */
[----:B------:R-:W-:Y:S01]  /*79d0*/  FFMA.FTZ R37, R38, R37, -0.72134751081466674805 ;  /* 0xbf38aa3b26257423 */ /* 0x000fe20000010025 */
[----:B------:R-:W-:Y:S01]  /*79e0*/  F2FP.BF16.F32.PACK_AB R46, R4, R13 ;  /* 0x0000000d042e723e */ /* 0x000fe200000010ff */
[----:B------:R-:W-:Y:S01]  /*79f0*/  IMAD R4, R2, UR5, RZ ;  /* 0x0000000502047c24 */ /* 0x000fe2000f8e02ff */
[----:B------:R-:W-:Y:S01]  /*7a00*/  F2FP.BF16.F32.PACK_AB R43, R5, R16 ;  /* 0x00000010052b723e */ /* 0x000fe200000010ff */
[----:B------:R-:W-:Y:S01]  /*7a10*/  FMUL R37, R38, R37 ;  /* 0x0000002526257220 */ /* 0x000fe20000400000 */
[----:B------:R-:W-:Y:S01]  /*7a20*/  F2FP.BF16.F32.PACK_AB R47, R6, R17 ;  /* 0x00000011062f723e */ /* 0x000fe200000010ff */
[----:B------:R-:W-:Y:S01]  /*7a30*/  @P2 IMAD.MOV.U32 R6, RZ, RZ, 0x7f800000 ;  /* 0x7f800000ff062424 */ /* 0x000fe200078e00ff */
[----:B------:R-:W-:Y:S01]  /*7a40*/  USHF.L.U32 UR5, UR4, 0x1, URZ ;  /* 0x0000000104057899 */ /* 0x000fe200080006ff */
[----:B--2---:R-:W-:Y:S01]  /*7a50*/  STS.128 [R48], R40 ;  /* 0x0000002830007388 */ /* 0x004fe20000000c00 */
[C---:B------:R-:W-:Y:S01]  /*7a60*/  FMUL R37, R38.reuse, R37 ;  /* 0x0000002526257220 */ /* 0x040fe20000400000 */
[----:B------:R-:W-:Y:S01]  /*7a70*/  SHF.R.U32.HI R9, RZ, 0x6, R0 ;  /* 0x00000006ff097819 */ /* 0x000fe20000011600 */
[----:B------:R-:W-:Y:S01]  /*7a80*/  @P1 FMUL R21, R21, 0.25 ;  /* 0x3e80000015151820 */ /* 0x000fe20000400000 */
[----:B------:R0:W-:Y:S01]  /*7a90*/  STS.128 [R48+0x400], R44 ;  /* 0x0004002c30007388 */ /* 0x0001e20000000c00 */
[----:B------:R-:W-:Y:S01]  /*7aa0*/  FFMA.FTZ R37, R38, 1.4426950216293334961, R37 ;  /* 0x3fb8aa3b26257823 */ /* 0x000fe20000010025 */
[----:B------:R-:W-:Y:S01]  /*7ab0*/  @P1 FMUL R22, R22, 0.25 ;  /* 0x3e80000016161820 */ /* 0x000fe20000400000 */
[----:B------:R-:W-:Y:S01]  /*7ac0*/  @P1 FMUL R23, R23, 0.25 ;  /* 0x3e80000017171820 */ /* 0x000fe20000400000 */
[----:B------:R-:W-:-:S02]  /*7ad0*/  IMAD.SHL.U32 R5, R4, 0x2, RZ ;  /* 0x0000000204057824 */ /* 0x000fc400078e00ff */
[----:B------:R-:W-:Y:S01]  /*7ae0*/  FADD R36, R36, R37 ;  /* 0x0000002524247221 */ /* 0x000fe20000000000 */
[----:B------:R-:W-:Y:S01]  /*7af0*/  @P2 FFMA.FTZ R36, R50, R6, +INF ;  /* 0x7f80000032242423 */ /* 0x000fe20000010006 */
[----:B------:R-:W-:Y:S01]  /*7b00*/  SGXT.U32 R9, R9, 0x1 ;  /* 0x000000010909781a */ /* 0x000fe20000000000 */
[----:B------:R-:W-:Y:S01]  /*7b10*/  @P1 FMUL R24, R24, 0.25 ;  /* 0x3e80000018181820 */ /* 0x000fe20000400000 */
[----:B------:R-:W-:Y:S01]  /*7b20*/  @P1 FMUL R26, R26, 0.25 ;  /* 0x3e8000001a1a1820 */ /* 0x000fe20000400000 */
[----:B------:R-:W-:Y:S01]  /*7b30*/  @!P0 FMUL R20, R20, 16777216 ;  /* 0x4b80000014148820 */ /* 0x000fe20000400000 */
[----:B------:R-:W-:Y:S01]  /*7b40*/  @!P0 FMUL R21, R21, 16777216 ;  /* 0x4b80000015158820 */ /* 0x000fe20000400000 */
[----:B------:R-:W-:Y:S01]  /*7b50*/  @!P0 FMUL R22, R22, 16777216 ;  /* 0x4b80000016168820 */ /* 0x000fe20000400000 */
[----:B------:R-:W-:Y:S01]  /*7b60*/  @!P0 FMUL R23, R23, 16777216 ;  /* 0x4b80000017178820 */ /* 0x000fe20000400000 */
[----:B-----5:R-:W-:Y:S01]  /*7b70*/  IADD3 R62, P2, P4, R5, UR5, R62 ;  /* 0x00000005053e7c10 */ /* 0x020fe2000fc5e03e */
[----:B------:R-:W-:Y:S01]  /*7b80*/  UIMAD.WIDE UR4, UR4, 0x2, URZ ;  /* 0x00000002040478a5 */ /* 0x000fe2000f8e02ff */
[----:B------:R-:W-:-:S04]  /*7b90*/  IMAD.HI R4, R4, 0x2, RZ ;  /* 0x0000000204047827 */ /* 0x000fc800078e02ff */
[----:B------:R-:W-:Y:S01]  /*7ba0*/  @!P0 FMUL R24, R24, 16777216 ;  /* 0x4b80000018188820 */ /* 0x000fe20000400000 */
[----:B------:R-:W-:Y:S01]  /*7bb0*/  @!P0 FMUL R26, R26, 16777216 ;  /* 0x4b8000001a1a8820 */ /* 0x000fe20000400000 */
[C---:B------:R-:W-:Y:S01]  /*7bc0*/  FMUL R20, R39.reuse, R20 ;  /* 0x0000001427147220 */ /* 0x040fe20000400000 */
[C---:B------:R-:W-:Y:S01]  /*7bd0*/  FMUL R21, R39.reuse, R21 ;  /* 0x0000001527157220 */ /* 0x040fe20000400000 */
[C---:B------:R-:W-:Y:S01]  /*7be0*/  FMUL R7, R39.reuse, R22 ;  /* 0x0000001627077220 */ /* 0x040fe20000400000 */
[----:B------:R-:W-:Y:S01]  /*7bf0*/  FMUL R6, R39, R23 ;  /* 0x0000001727067220 */ /* 0x000fe20000400000 */
[----:B------:R-:W-:Y:S01]  /*7c00*/  FSEL R5, R36, -INF , P3 ;  /* 0xff80000024057808 */ /* 0x000fe20001800000 */
[----:B-1----:R-:W-:Y:S01]  /*7c10*/  IMAD R9, R9, R56, RZ ;  /* 0x0000003809097224 */ /* 0x002fe200078e02ff */
[----:B0-----:R-:W-:Y:S01]  /*7c20*/  LOP3.LUT R44, R49, 0x7f0, RZ, 0xc0, !PT ;  /* 0x000007f0312c7812 */ /* 0x001fe200078ec0ff */
[----:B------:R-:W-:Y:S01]  /*7c30*/  BAR.SYNC.DEFER_BLOCKING 0x0 ;  /* 0x0000000000007b1d */ /* 0x000fe20000010000 */
[----:B------:R-:W-:Y:S01]  /*7c40*/  @P1 FMUL R28, R28, 0.25 ;  /* 0x3e8000001c1c1820 */ /* 0x000fe20000400000 */
[----:B------:R-:W-:Y:S01]  /*7c50*/  @P1 FMUL R30, R30, 0.25 ;  /* 0x3e8000001e1e1820 */ /* 0x000fe20000400000 */
[C---:B------:R-:W-:Y:S01]  /*7c60*/  FMUL R24, R39.reuse, R24 ;  /* 0x0000001827187220 */ /* 0x040fe20000400000 */
[----:B------:R-:W-:Y:S01]  /*7c70*/  FMUL R17, R39, R26 ;  /* 0x0000001a27117220 */ /* 0x000fe20000400000 */
[----:B------:R-:W-:Y:S01]  /*7c80*/  @!P0 FMUL R28, R28, 16777216 ;  /* 0x4b8000001c1c8820 */ /* 0x000fe20000400000 */
[----:B------:R-:W-:Y:S01]  /*7c90*/  @!P0 FMUL R30, R30, 16777216 ;  /* 0x4b8000001e1e8820 */ /* 0x000fe20000400000 */
[----:B------:R-:W-:Y:S01]  /*7ca0*/  FFMA R88, R5, 0.69314718246459960938, R88 ;  /* 0x3f31721805587823 */ /* 0x000fe20000000058 */
[----:B------:R-:W-:Y:S01]  /*7cb0*/  IADD3.X R64, PT, PT, R4, UR5, R63, P2, P4 ;  /* 0x0000000504407c10 */ /* 0x000fe200097e843f */
[----:B------:R-:W-:Y:S01]  /*7cc0*/  IMAD R11, R56, 0x2, R9 ;  /* 0x00000002380b7824 */ /* 0x000fe200078e0209 */
[----:B------:R-:W-:Y:S01]  /*7cd0*/  F2FP.BF16.F32.PACK_AB R36, R7, R20 ;  /* 0x000000140724723e */ /* 0x000fe200000010ff */
[----:B------:R-:W-:Y:S01]  /*7ce0*/  @P1 FMUL R32, R32, 0.25 ;  /* 0x3e80000020201820 */ /* 0x000fe20000400000 */
[----:B------:R-:W-:Y:S01]  /*7cf0*/  F2FP.BF16.F32.PACK_AB R40, R6, R21 ;  /* 0x000000150628723e */ /* 0x000fe200000010ff */
[----:B------:R-:W-:Y:S01]  /*7d00*/  @P1 FMUL R34, R34, 0.25 ;  /* 0x3e80000022221820 */ /* 0x000fe20000400000 */
[C---:B------:R-:W-:Y:S01]  /*7d10*/  FMUL R28, R39.reuse, R28 ;  /* 0x0000001c271c7220 */ /* 0x040fe20000400000 */
[----:B------:R-:W-:Y:S01]  /*7d20*/  FMUL R19, R39, R30 ;  /* 0x0000001e27137220 */ /* 0x000fe20000400000 */
[----:B------:R-:W-:Y:S01]  /*7d30*/  F2FP.BF16.F32.PACK_AB R37, R17, R24 ;  /* 0x000000181125723e */ /* 0x000fe200000010ff */
[----:B------:R-:W-:Y:S01]  /*7d40*/  @P1 FMUL R25, R25, 0.25 ;  /* 0x3e80000019191820 */ /* 0x000fe20000400000 */
[----:B------:R-:W-:Y:S01]  /*7d50*/  LEA R17, R56, R11, 0x1 ;  /* 0x0000000b38117211 */ /* 0x000fe200078e08ff */
[----:B------:R-:W-:Y:S01]  /*7d60*/  @P1 FMUL R27, R27, 0.25 ;  /* 0x3e8000001b1b1820 */ /* 0x000fe20000400000 */
[----:B------:R-:W-:Y:S01]  /*7d70*/  @P1 FMUL R29, R29, 0.25 ;  /* 0x3e8000001d1d1820 */ /* 0x000fe20000400000 */
[----:B------:R-:W-:Y:S01]  /*7d80*/  @P1 FMUL R31, R31, 0.25 ;  /* 0x3e8000001f1f1820 */ /* 0x000fe20000400000 */
[----:B------:R-:W-:Y:S01]  /*7d90*/  @P1 FMUL R33, R33, 0.25 ;  /* 0x3e80000021211820 */ /* 0x000fe20000400000 */
[----:B------:R-:W-:Y:S01]  /*7da0*/  @P1 FMUL R35, R35, 0.25 ;  /* 0x3e80000023231820 */ /* 0x000fe20000400000 */
[----:B------:R-:W0:Y:S01]  /*7db0*/  LDS.128 R12, [R44+UR11] ;  /* 0x0000000b2c0c7984 */ /* 0x000e220008000c00 */
[----:B------:R-:W-:Y:S01]  /*7dc0*/  @!P0 FMUL R32, R32, 16777216 ;  /* 0x4b80000020208820 */ /* 0x000fe20000400000 */
[----:B------:R-:W-:Y:S01]  /*7dd0*/  @!P0 FMUL R34, R34, 16777216 ;  /* 0x4b80000022228820 */ /* 0x000fe20000400000 */
[----:B------:R-:W-:Y:S01]  /*7de0*/  F2FP.BF16.F32.PACK_AB R38, R19, R28 ;  /* 0x0000001c1326723e */ /* 0x000fe200000010ff */
[----:B------:R-:W-:Y:S01]  /*7df0*/  LDS.128 R4, [R44+UR11+0x800] ;  /* 0x0008000b2c047984 */ /* 0x000fe20008000c00 */
[----:B------:R-:W-:-:S02]  /*7e00*/  IMAD R19, R56, 0x2, R17 ;  /* 0x0000000238137824 */ /* 0x000fc400078e0211 */
[----:B------:R-:W-:Y:S01]  /*7e10*/  @!P0 FMUL R25, R25, 16777216 ;  /* 0x4b80000019198820 */ /* 0x000fe20000400000 */
[----:B------:R-:W-:Y:S01]  /*7e20*/  @!P0 FMUL R27, R27, 16777216 ;  /* 0x4b8000001b1b8820 */ /* 0x000fe20000400000 */
[----:B------:R-:W-:Y:S01]  /*7e30*/  @!P0 FMUL R29, R29, 16777216 ;  /* 0x4b8000001d1d8820 */ /* 0x000fe20000400000 */
[----:B------:R-:W-:Y:S01]  /*7e40*/  @!P0 FMUL R31, R31, 16777216 ;  /* 0x4b8000001f1f8820 */ /* 0x000fe20000400000 */
[----:B------:R-:W-:Y:S01]  /*7e50*/  @!P0 FMUL R33, R33, 16777216 ;  /* 0x4b80000021218820 */ /* 0x000fe20000400000 */
[----:B------:R-:W-:Y:S01]  /*7e60*/  @!P0 FMUL R35, R35, 16777216 ;  /* 0x4b80000023238820 */ /* 0x000fe20000400000 */
[C---:B------:R-:W-:Y:S01]  /*7e70*/  FMUL R32, R39.reuse, R32 ;  /* 0x0000002027207220 */ /* 0x040fe20000400000 */
[C---:B------:R-:W-:Y:S01]  /*7e80*/  FMUL R23, R39.reuse, R34 ;  /* 0x0000002227177220 */ /* 0x040fe20000400000 */
[C---:B------:R-:W-:Y:S02]  /*7e90*/  IMAD R21, R56.reuse, 0x2, R19 ;  /* 0x0000000238157824 */ /* 0x040fe400078e0213 */
[C---:B------:R-:W-:Y:S01]  /*7ea0*/  FMUL R25, R39.reuse, R25 ;  /* 0x0000001927197220 */ /* 0x040fe20000400000 */
[C---:B------:R-:W-:Y:S01]  /*7eb0*/  FMUL R8, R39.reuse, R27 ;  /* 0x0000001b27087220 */ /* 0x040fe20000400000 */
[C---:B------:R-:W-:Y:S01]  /*7ec0*/  FMUL R29, R39.reuse, R29 ;  /* 0x0000001d271d7220 */ /* 0x040fe20000400000 */
[C---:B------:R-:W-:Y:S01]  /*7ed0*/  FMUL R10, R39.reuse, R31 ;  /* 0x0000001f270a7220 */ /* 0x040fe20000400000 */
[C---:B------:R-:W-:Y:S01]  /*7ee0*/  FMUL R33, R39.reuse, R33 ;  /* 0x0000002127217220 */ /* 0x040fe20000400000 */
[----:B------:R-:W-:Y:S01]  /*7ef0*/  FMUL R16, R39, R35 ;  /* 0x0000002327107220 */ /* 0x000fe20000400000 */
[----:B------:R-:W-:Y:S01]  /*7f00*/  F2FP.BF16.F32.PACK_AB R39, R23, R32 ;  /* 0x000000201727723e */ /* 0x000fe200000010ff */
[----:B------:R-:W-:Y:S01]  /*7f10*/  BAR.SYNC.DEFER_BLOCKING 0x0 ;  /* 0x0000000000007b1d */ /* 0x000fe20000010000 */
[----:B------:R-:W-:Y:S01]  /*7f20*/  IMAD R23, R56, 0x2, R21 ;  /* 0x0000000238177824 */ /* 0x000fe200078e0215 */
[----:B------:R-:W-:-:S02]  /*7f30*/  F2FP.BF16.F32.PACK_AB R41, R8, R25 ;  /* 0x000000190829723e */ /* 0x000fc400000010ff */
[----:B------:R-:W-:Y:S01]  /*7f40*/  F2FP.BF16.F32.PACK_AB R42, R10, R29 ;  /* 0x0000001d0a2a723e */ /* 0x000fe200000010ff */
[----:B------:R-:W-:Y:S01]  /*7f50*/  IMAD R25, R56, 0x2, R23 ;  /* 0x0000000238197824 */ /* 0x000fe200078e0217 */
[----:B------:R-:W-:Y:S01]  /*7f60*/  F2FP.BF16.F32.PACK_AB R43, R16, R33 ;  /* 0x00000021102b723e */ /* 0x000fe200000010ff */
[----:B------:R-:W1:Y:S01]  /*7f70*/  LDCU UR4, c[0x0][0x3ec] ;  /* 0x00007d80ff0477ac */ /* 0x000e620008000800 */
[-C--:B------:R-:W-:Y:S01]  /*7f80*/  LEA R8, P0, R9, R62.reuse, 0x1 ;  /* 0x0000003e09087211 */ /* 0x080fe200078008ff */
[C---:B------:R-:W-:Y:S01]  /*7f90*/  IMAD R26, R56.reuse, 0x2, R25 ;  /* 0x00000002381a7824 */ /* 0x040fe200078e0219 */
[----:B------:R-:W-:Y:S02]  /*7fa0*/  LEA R10, P1, R11, R62, 0x1 ;  /* 0x0000003e0b0a7211 */ /* 0x000fe400078208ff */
[----:B------:R-:W-:Y:S01]  /*7fb0*/  LEA.HI.X.SX32 R9, R9, R64, 0x1, P0 ;  /* 0x0000004009097211 */ /* 0x000fe200000f0eff */
[----:B------:R-:W-:Y:S01]  /*7fc0*/  IMAD R27, R56, 0x2, R26 ;  /* 0x00000002381b7824 */ /* 0x000fe200078e021a */
[----:B------:R-:W-:-:S02]  /*7fd0*/  LEA R16, P0, R17, R62, 0x1 ;  /* 0x0000003e11107211 */ /* 0x000fc400078008ff */
[-C--:B------:R-:W-:Y:S02]  /*7fe0*/  LEA.HI.X.SX32 R11, R11, R64.reuse, 0x1, P1 ;  /* 0x000000400b0b7211 */ /* 0x080fe400008f0eff */
[C---:B------:R-:W-:Y:S02]  /*7ff0*/  LEA R28, R56.reuse, R27, 0x1 ;  /* 0x0000001b381c7211 */ /* 0x040fe400078e08ff */
[----:B------:R-:W-:Y:S02]  /*8000*/  LEA.HI.X.SX32 R17, R17, R64, 0x1, P0 ;  /* 0x0000004011117211 */ /* 0x000fe400000f0eff */
[----:B------:R-:W-:Y:S01]  /*8010*/  LEA R18, P0, R19, R62, 0x1 ;  /* 0x0000003e13127211 */ /* 0x000fe200078008ff */
[C---:B------:R-:W-:Y:S01]  /*8020*/  IMAD R29, R56.reuse, 0x2, R28 ;  /* 0x00000002381d7824 */ /* 0x040fe200078e021c */
[----:B------:R-:W-:Y:S01]  /*8030*/  STS.128 [R48], R36 ;  /* 0x0000002430007388 */ /* 0x000fe20000000c00 */
[----:B0-----:R-:W-:Y:S01]  /*8040*/  PRMT R34, R13, 0x7632, R34 ;  /* 0x000076320d227816 */ /* 0x001fe20000000022 */
[----:B-1----:R-:W-:Y:S01]  /*8050*/  UIMAD UR4, UR10, UR4, URZ ;  /* 0x000000040a0472a4 */ /* 0x002fe2000f8e02ff */
[C---:B------:R-:W-:Y:S01]  /*8060*/  IMAD R30, R56.reuse, 0x2, R29 ;  /* 0x00000002381e7824 */ /* 0x040fe200078e021d */
[----:B------:R-:W-:Y:S01]  /*8070*/  STS.128 [R48+0x400], R40 ;  /* 0x0004002830007388 */ /* 0x000fe20000000c00 */
[----:B------:R-:W-:Y:S01]  /*8080*/  LEA.HI.X.SX32 R19, R19, R64, 0x1, P0 ;  /* 0x0000004013137211 */ /* 0x000fe200000f0eff */
[----:B------:R-:W-:Y:S01]  /*8090*/  USHF.L.U32 UR6, UR4, 0x2, URZ ;  /* 0x0000000204067899 */ /* 0x000fe200080006ff */
[C---:B------:R-:W-:Y:S01]  /*80a0*/  IMAD R31, R56.reuse, 0x2, R30 ;  /* 0x00000002381f7824 */ /* 0x040fe200078e021e */
[----:B------:R-:W-:Y:S01]  /*80b0*/  BAR.SYNC.DEFER_BLOCKING 0x0 ;  /* 0x0000000000007b1d */ /* 0x000fe20000010000 */
[----:B------:R-:W-:Y:S01]  /*80c0*/  LEA R20, P0, R21, R62, 0x1 ;  /* 0x0000003e15147211 */ /* 0x000fe200078008ff */
[----:B------:R-:W-:Y:S01]  /*80d0*/  UIMAD.WIDE UR4, UR4, 0x4, URZ ;  /* 0x00000004040478a5 */ /* 0x000fe2000f8e02ff */
[----:B------:R-:W-:Y:S01]  /*80e0*/  IMAD R32, R56, 0x2, R31 ;  /* 0x0000000238207824 */ /* 0x000fe200078e021f */
[----:B------:R-:W-:-:S02]  /*80f0*/  LOP3.LUT R0, R0, 0x7f, RZ, 0xc0, !PT ;  /* 0x0000007f00007812 */ /* 0x000fc400078ec0ff */
[----:B------:R-:W-:Y:S01]  /*8100*/  LEA.HI.X.SX32 R21, R21, R64, 0x1, P0 ;  /* 0x0000004015157211 */ /* 0x000fe200000f0eff */
[----:B------:R-:W-:Y:S01]  /*8110*/  IMAD R33, R56, 0x2, R32 ;  /* 0x0000000238217824 */ /* 0x000fe200078e0220 */
[----:B------:R-:W-:-:S04]  /*8120*/  LEA R22, P0, R23, R62, 0x1 ;  /* 0x0000003e17167211 */ /* 0x000fc800078008ff */
[----:B------:R-:W-:Y:S02]  /*8130*/  LEA.HI.X.SX32 R23, R23, R64, 0x1, P0 ;  /* 0x0000004017177211 */ /* 0x000fe400000f0eff */
[----:B------:R-:W-:-:S04]  /*8140*/  LEA R24, P0, R25, R62, 0x1 ;  /* 0x0000003e19187211 */ /* 0x000fc800078008ff */
[----:B------:R-:W-:Y:S01]  /*8150*/  LEA.HI.X.SX32 R25, R25, R64, 0x1, P0 ;  /* 0x0000004019197211 */ /* 0x000fe200000f0eff */
[----:B------:R0:W-:Y:S02]  /*8160*/  STG.E.U16 desc[UR30][R8.64], R12 ;  /* 0x0000000c08007986 */ /* 0x0001e4000c10151e */
[----:B0-----:R-:W-:Y:S02]  /*8170*/  PRMT R9, R12, 0x7632, R9 ;  /* 0x000076320c097816 */ /* 0x001fe40000000009 */
[----:B------:R-:W-:-:S03]  /*8180*/  LEA R12, P0, R26, R62, 0x1 ;  /* 0x0000003e1a0c7211 */ /* 0x000fc600078008ff */
[----:B------:R-:W-:Y:S04]  /*8190*/  STG.E.U16 desc[UR30][R10.64], R9 ;  /* 0x000000090a007986 */ /* 0x000fe8000c10151e */
[----:B------:R0:W-:Y:S04]  /*81a0*/  STG.E.U16 desc[UR30][R16.64], R13 ;  /* 0x0000000d10007986 */ /* 0x0001e8000c10151e */
[----:B------:R1:W-:Y:S04]  /*81b0*/  STG.E.U16 desc[UR30][R18.64], R34 ;  /* 0x0000002212007986 */ /* 0x0003e8000c10151e */
[----:B------:R-:W2:Y:S01]  /*81c0*/  LDS.128 R8, [R44+UR11] ;  /* 0x0000000b2c087984 */ /* 0x000ea20008000c00 */
[----:B0-----:R-:W-:-:S03]  /*81d0*/  PRMT R13, R14, 0x7632, R13 ;  /* 0x000076320e0d7816 */ /* 0x001fc6000000000d */
[----:B------:R0:W-:Y:S01]  /*81e0*/  STG.E.U16 desc[UR30][R20.64], R14 ;  /* 0x0000000e14007986 */ /* 0x0001e2000c10151e */
[----:B-1----:R-:W-:-:S03]  /*81f0*/  IMAD R34, R56, 0x2, R33 ;  /* 0x0000000238227824 */ /* 0x002fc600078e0221 */
[----:B------:R1:W-:Y:S01]  /*8200*/  STG.E.U16 desc[UR30][R22.64], R13 ;  /* 0x0000000d16007986 */ /* 0x0003e2000c10151e */
[----:B------:R-:W-:Y:S02]  /*8210*/  LEA R18, P1, R28, R62, 0x1 ;  /* 0x0000003e1c127211 */ /* 0x000fe400078208ff */
[----:B------:R-:W-:Y:S01]  /*8220*/  LEA R35, R56, R34, 0x1 ;  /* 0x0000002238237211 */ /* 0x000fe200078e08ff */
[----:B------:R3:W-:Y:S01]  /*8230*/  STG.E.U16 desc[UR30][R24.64], R15 ;  /* 0x0000000f18007986 */ /* 0x0007e2000c10151e */
[-C--:B------:R-:W-:Y:S02]  /*8240*/  LEA.HI.X.SX32 R19, R28, R64.reuse, 0x1, P1 ;  /* 0x000000401c137211 */ /* 0x080fe400008f0eff */
[----:B0-----:R-:W-:Y:S01]  /*8250*/  PRMT R14, R15, 0x7632, R14 ;  /* 0x000076320f0e7816 */ /* 0x001fe2000000000e */
[----:B------:R-:W-:Y:S01]  /*8260*/  IMAD R37, R56, 0x2, R35 ;  /* 0x0000000238257824 */ /* 0x000fe200078e0223 */
[----:B-1----:R-:W-:-:S03]  /*8270*/  LEA.HI.X.SX32 R13, R26, R64, 0x1, P0 ;  /* 0x000000401a0d7211 */ /* 0x002fc600000f0eff */
[----:B------:R-:W-:Y:S01]  /*8280*/  IMAD R38, R56, 0x2, R37 ;  /* 0x0000000238267824 */ /* 0x000fe200078e0225 */
[CC--:B------:R-:W-:Y:S02]  /*8290*/  LEA R16, P0, R27.reuse, R62.reuse, 0x1 ;  /* 0x0000003e1b107211 */ /* 0x0c0fe400078008ff */
[----:B------:R-:W-:Y:S01]  /*82a0*/  LEA R22, P1, R30, R62, 0x1 ;  /* 0x0000003e1e167211 */ /* 0x000fe200078208ff */
[C---:B------:R-:W-:Y:S01]  /*82b0*/  IMAD R39, R56.reuse, 0x2, R38 ;  /* 0x0000000238277824 */ /* 0x040fe200078e0226 */
[----:B------:R-:W-:Y:S01]  /*82c0*/  STG.E.U16 desc[UR30][R12.64], R14 ;  /* 0x0000000e0c007986 */ /* 0x000fe2000c10151e */
[----:B------:R-:W-:Y:S02]  /*82d0*/  LEA.HI.X.SX32 R17, R27, R64, 0x1, P0 ;  /* 0x000000401b117211 */ /* 0x000fe400000f0eff */
[----:B------:R-:W-:Y:S01]  /*82e0*/  IMAD R41, R56, 0x2, R39 ;  /* 0x0000000238297824 */ /* 0x000fe200078e0227 */
[----:B------:R-:W0:Y:S01]  /*82f0*/  LDS.128 R12, [R44+UR11+0x800] ;  /* 0x0008000b2c0c7984 */ /* 0x000e220008000c00 */
[----:B------:R-:W-:-:S02]  /*8300*/  LEA R20, P0, R29, R62, 0x1 ;  /* 0x0000003e1d147211 */ /* 0x000fc400078008ff */
[----:B------:R-:W-:Y:S01]  /*8310*/  IMAD R43, R56, 0x2, R41 ;  /* 0x00000002382b7824 */ /* 0x000fe200078e0229 */
[-C--:B------:R-:W-:Y:S02]  /*8320*/  LEA.HI.X.SX32 R23, R30, R64.reuse, 0x1, P1 ;  /* 0x000000401e177211 */ /* 0x080fe400008f0eff */
[----:B------:R-:W-:Y:S01]  /*8330*/  LEA.HI.X.SX32 R21, R29, R64, 0x1, P0 ;  /* 0x000000401d157211 */ /* 0x000fe200000f0eff */
[----:B------:R-:W-:Y:S01]  /*8340*/  IMAD R45, R56, 0x2, R43 ;  /* 0x00000002382d7824 */ /* 0x000fe200078e022b */
[CC--:B---3--:R-:W-:Y:S01]  /*8350*/  LEA R24, P0, R31.reuse, R62.reuse, 0x1 ;  /* 0x0000003e1f187211 */ /* 0x0c8fe200078008ff */
[----:B--2---:R1:W-:Y:S01]  /*8360*/  STG.E.U16 desc[UR30][R16.64], R8 ;  /* 0x0000000810007986 */ /* 0x0043e2000c10151e */
[----:B------:R-:W-:Y:S02]  /*8370*/  LEA R26, P1, R32, R62, 0x1 ;  /* 0x0000003e201a7211 */ /* 0x000fe400078208ff */
[----:B------:R-:W-:Y:S02]  /*8380*/  LEA R47, R56, R45, 0x1 ;  /* 0x0000002d382f7211 */ /* 0x000fe400078e08ff */
[----:B------:R-:W-:-:S02]  /*8390*/  LEA.HI.X.SX32 R25, R31, R64, 0x1, P0 ;  /* 0x000000401f197211 */ /* 0x000fc400000f0eff */
[C---:B------:R-:W-:Y:S01]  /*83a0*/  LEA R28, P0, R33.reuse, R62, 0x1 ;  /* 0x0000003e211c7211 */ /* 0x040fe200078008ff */
[----:B------:R-:W-:Y:S01]  /*83b0*/  IMAD R49, R56, 0x2, R47 ;  /* 0x0000000238317824 */ /* 0x000fe200078e022f */
[----:B------:R-:W-:Y:S02]  /*83c0*/  LEA.HI.X.SX32 R27, R32, R64, 0x1, P1 ;  /* 0x00000040201b7211 */ /* 0x000fe400008f0eff */
[----:B------:R-:W-:Y:S01]  /*83d0*/  LEA R30, P1, R34, R62, 0x1 ;  /* 0x0000003e221e7211 */ /* 0x000fe200078208ff */
[----:B------:R-:W-:Y:S01]  /*83e0*/  IMAD R51, R56, 0x2, R49 ;  /* 0x0000000238337824 */ /* 0x000fe200078e0231 */
[-C--:B------:R-:W-:Y:S02]  /*83f0*/  LEA.HI.X.SX32 R29, R33, R64.reuse, 0x1, P0 ;  /* 0x00000040211d7211 */ /* 0x080fe400000f0eff */
[----:B------:R-:W-:Y:S01]  /*8400*/  LEA.HI.X.SX32 R31, R34, R64, 0x1, P1 ;  /* 0x00000040221f7211 */ /* 0x000fe200008f0eff */
[----:B------:R-:W-:Y:S01]  /*8410*/  IMAD R53, R56, 0x2, R51 ;  /* 0x0000000238357824 */ /* 0x000fe200078e0233 */
[----:B------:R-:W-:-:S02]  /*8420*/  LEA R32, P0, R35, R62, 0x1 ;  /* 0x0000003e23207211 */ /* 0x000fc400078008ff */
[-C--:B------:R-:W-:Y:S01]  /*8430*/  LEA R34, P1, R37, R62.reuse, 0x1 ;  /* 0x0000003e25227211 */ /* 0x080fe200078208ff */
[----:B------:R-:W-:Y:S01]  /*8440*/  IMAD R55, R56, 0x2, R53 ;  /* 0x0000000238377824 */ /* 0x000fe200078e0235 */
[----:B------:R-:W-:Y:S02]  /*8450*/  LEA R36, P2, R38, R62, 0x1 ;  /* 0x0000003e26247211 */ /* 0x000fe400078408ff */
[-C--:B------:R-:W-:Y:S01]  /*8460*/  LEA.HI.X.SX32 R33, R35, R64.reuse, 0x1, P0 ;  /* 0x0000004023217211 */ /* 0x080fe200000f0eff */
[----:B------:R-:W-:Y:S01]  /*8470*/  IMAD R57, R56, 0x2, R55 ;  /* 0x0000000238397824 */ /* 0x000fe200078e0237 */
[----:B------:R-:W-:Y:S02]  /*8480*/  PRMT R66, R8, 0x7632, R66 ;  /* 0x0000763208427816 */ /* 0x000fe40000000042 */
[-C--:B------:R-:W-:Y:S01]  /*8490*/  LEA.HI.X.SX32 R35, R37, R64.reuse, 0x1, P1 ;  /* 0x0000004025237211 */ /* 0x080fe200008f0eff */
[----:B------:R-:W-:Y:S01]  /*84a0*/  IMAD R59, R56, 0x2, R57 ;  /* 0x00000002383b7824 */ /* 0x000fe200078e0239 */
[----:B------:R-:W-:Y:S01]  /*84b0*/  LEA.HI.X.SX32 R37, R38, R64, 0x1, P2 ;  /* 0x0000004026257211 */ /* 0x000fe200010f0eff */
[----:B------:R2:W-:Y:S01]  /*84c0*/  STG.E.U16 desc[UR30][R18.64], R66 ;  /* 0x0000004212007986 */ /* 0x0005e2000c10151e */
[----:B------:R-:W-:-:S02]  /*84d0*/  LEA R38, P0, R39, R62, 0x1 ;  /* 0x0000003e27267211 */ /* 0x000fc400078008ff */
[-C--:B------:R-:W-:Y:S01]  /*84e0*/  LEA R40, P1, R41, R62.reuse, 0x1 ;  /* 0x0000003e29287211 */ /* 0x080fe200078208ff */
[----:B------:R3:W-:Y:S01]  /*84f0*/  STG.E.U16 desc[UR30][R20.64], R9 ;  /* 0x0000000914007986 */ /* 0x0007e2000c10151e */
[----:B------:R-:W-:Y:S02]  /*8500*/  LEA R42, P2, R43, R62, 0x1 ;  /* 0x0000003e2b2a7211 */ /* 0x000fe400078408ff */
[----:B-1----:R-:W-:Y:S02]  /*8510*/  PRMT R17, R9, 0x7632, R17 ;  /* 0x0000763209117816 */ /* 0x002fe40000000011 */
[-C--:B------:R-:W-:Y:S02]  /*8520*/  LEA.HI.X.SX32 R39, R39, R64.reuse, 0x1, P0 ;  /* 0x0000004027277211 */ /* 0x080fe400000f0eff */
[----:B------:R-:W-:Y:S01]  /*8530*/  LEA.HI.X.SX32 R41, R41, R64, 0x1, P1 ;  /* 0x0000004029297211 */ /* 0x000fe200008f0eff */
[----:B------:R1:W-:Y:S01]  /*8540*/  STG.E.U16 desc[UR30][R22.64], R17 ;  /* 0x0000001116007986 */ /* 0x0003e2000c10151e */
[----:B--2---:R-:W-:-:S02]  /*8550*/  PRMT R19, R10, 0x7632, R19 ;  /* 0x000076320a137816 */ /* 0x004fc40000000013 */
[----:B------:R-:W-:Y:S01]  /*8560*/  LEA R44, P0, R45, R62, 0x1 ;  /* 0x0000003e2d2c7211 */ /* 0x000fe200078008ff */
[----:B------:R2:W-:Y:S01]  /*8570*/  STG.E.U16 desc[UR30][R24.64], R10 ;  /* 0x0000000a18007986 */ /* 0x0005e2000c10151e */
[----:B------:R-:W-:Y:S02]  /*8580*/  LEA.HI.X.SX32 R43, R43, R64, 0x1, P2 ;  /* 0x000000402b2b7211 */ /* 0x000fe400010f0eff */
[-C--:B------:R-:W-:Y:S01]  /*8590*/  LEA R46, P1, R47, R62.reuse, 0x1 ;  /* 0x0000003e2f2e7211 */ /* 0x080fe200078208ff */
[----:B------:R4:W-:Y:S01]  /*85a0*/  STG.E.U16 desc[UR30][R26.64], R19 ;  /* 0x000000131a007986 */ /* 0x0009e2000c10151e */
[----:B---3--:R-:W-:Y:S02]  /*85b0*/  PRMT R21, R11, 0x7632, R21 ;  /* 0x000076320b157816 */ /* 0x008fe40000000015 */
[----:B------:R-:W-:Y:S01]  /*85c0*/  LEA R48, P2, R49, R62, 0x1 ;  /* 0x0000003e31307211 */ /* 0x000fe200078408ff */
[----:B------:R3:W-:Y:S01]  /*85d0*/  STG.E.U16 desc[UR30][R28.64], R11 ;  /* 0x0000000b1c007986 */ /* 0x0007e2000c10151e */
[----:B------:R-:W-:-:S02]  /*85e0*/  LEA R61, R56, R59, 0x1 ;  /* 0x0000003b383d7211 */ /* 0x000fc400078e08ff */
[----:B-1----:R-:W-:Y:S01]  /*85f0*/  PRMT R23, R4, 0x7632, R23 ;  /* 0x0000763204177816 */ /* 0x002fe20000000017 */
[----:B------:R-:W-:Y:S01]  /*8600*/  STG.E.U16 desc[UR30][R30.64], R21 ;  /* 0x000000151e007986 */ /* 0x000fe2000c10151e */
[-C--:B------:R-:W-:Y:S01]  /*8610*/  LEA.HI.X.SX32 R45, R45, R64.reuse, 0x1, P0 ;  /* 0x000000402d2d7211 */ /* 0x080fe200000f0eff */
[----:B------:R-:W-:Y:S01]  /*8620*/  IMAD R63, R56, 0x2, R61 ;  /* 0x00000002383f7824 */ /* 0x000fe200078e023d */
[----:B------:R-:W-:Y:S01]  /*8630*/  LEA.HI.X.SX32 R47, R47, R64, 0x1, P1 ;  /* 0x000000402f2f7211 */ /* 0x000fe200008f0eff */
[----:B------:R-:W-:Y:S01]  /*8640*/  STG.E.U16 desc[UR30][R32.64], R4 ;  /* 0x0000000420007986 */ /* 0x000fe2000c10151e */
[----:B------:R-:W-:Y:S02]  /*8650*/  LEA R50, P0, R51, R62, 0x1 ;  /* 0x0000003e33327211 */ /* 0x000fe400078008ff */
[----:B------:R-:W-:Y:S01]  /*8660*/  PRMT R8, R5, 0x7632, R8 ;  /* 0x0000763205087816 */ /* 0x000fe20000000008 */
[----:B------:R-:W-:Y:S01]  /*8670*/  STG.E.U16 desc[UR30][R34.64], R23 ;  /* 0x0000001722007986 */ /* 0x000fe2000c10151e */
[----:B------:R-:W-:-:S02]  /*8680*/  LEA.HI.X.SX32 R49, R49, R64, 0x1, P2 ;  /* 0x0000004031317211 */ /* 0x000fc400010f0eff */
[-C--:B------:R-:W-:Y:S01]  /*8690*/  LEA R52, P1, R53, R62.reuse, 0x1 ;  /* 0x0000003e35347211 */ /* 0x080fe200078208ff */
[----:B------:R-:W-:Y:S01]  /*86a0*/  STG.E.U16 desc[UR30][R36.64], R5 ;  /* 0x0000000524007986 */ /* 0x000fe2000c10151e */
[----:B------:R-:W-:Y:S02]  /*86b0*/  LEA R54, P2, R55, R62, 0x1 ;  /* 0x0000003e37367211 */ /* 0x000fe400078408ff */
[----:B------:R-:W-:Y:S01]  /*86c0*/  PRMT R9, R6, 0x7632, R9 ;  /* 0x0000763206097816 */ /* 0x000fe20000000009 */
[----:B------:R-:W-:Y:S01]  /*86d0*/  STG.E.U16 desc[UR30][R38.64], R8 ;  /* 0x0000000826007986 */ /* 0x000fe2000c10151e */
[-C--:B------:R-:W-:Y:S02]  /*86e0*/  LEA.HI.X.SX32 R51, R51, R64.reuse, 0x1, P0 ;  /* 0x0000004033337211 */ /* 0x080fe400000f0eff */
[----:B--2---:R-:W-:Y:S01]  /*86f0*/  PRMT R10, R7, 0x7632, R10 ;  /* 0x00007632070a7816 */ /* 0x004fe2000000000a */
[----:B------:R-:W-:Y:S01]  /*8700*/  STG.E.U16 desc[UR30][R40.64], R6 ;  /* 0x0000000628007986 */ /* 0x000fe2000c10151e */
[----:B------:R-:W-:-:S02]  /*8710*/  LEA.HI.X.SX32 R53, R53, R64, 0x1, P1 ;  /* 0x0000004035357211 */ /* 0x000fc400008f0eff */
[----:B------:R-:W-:Y:S01]  /*8720*/  LEA R56, P0, R57, R62, 0x1 ;  /* 0x0000003e39387211 */ /* 0x000fe200078008ff */
[----:B------:R-:W-:Y:S01]  /*8730*/  STG.E.U16 desc[UR30][R42.64], R9 ;  /* 0x000000092a007986 */ /* 0x000fe2000c10151e */
[----:B------:R-:W-:Y:S02]  /*8740*/  LEA.HI.X.SX32 R55, R55, R64, 0x1, P2 ;  /* 0x0000004037377211 */ /* 0x000fe400010f0eff */
[-C--:B------:R-:W-:Y:S01]  /*8750*/  LEA R58, P1, R59, R62.reuse, 0x1 ;  /* 0x0000003e3b3a7211 */ /* 0x080fe200078208ff */
[----:B------:R1:W-:Y:S01]  /*8760*/  STG.E.U16 desc[UR30][R44.64], R7 ;  /* 0x000000072c007986 */ /* 0x0003e2000c10151e */
[----:B0-----:R-:W-:Y:S02]  /*8770*/  PRMT R25, R12, 0x7632, R25 ;  /* 0x000076320c197816 */ /* 0x001fe40000000019 */
[-C--:B------:R-:W-:Y:S01]  /*8780*/  LEA R60, P2, R61, R62.reuse, 0x1 ;  /* 0x0000003e3d3c7211 */ /* 0x080fe200078408ff */
[----:B------:R-:W-:Y:S01]  /*8790*/  STG.E.U16 desc[UR30][R46.64], R10 ;  /* 0x0000000a2e007986 */ /* 0x000fe2000c10151e */
[----:B------:R-:W-:-:S02]  /*87a0*/  LEA R62, P3, R63, R62, 0x1 ;  /* 0x0000003e3f3e7211 */ /* 0x000fc400078608ff */
[----:B----4-:R-:W-:Y:S01]  /*87b0*/  PRMT R27, R13, 0x7632, R27 ;  /* 0x000076320d1b7816 */ /* 0x010fe2000000001b */
[----:B------:R-:W-:Y:S01]  /*87c0*/  STG.E.U16 desc[UR30][R48.64], R12 ;  /* 0x0000000c30007986 */ /* 0x000fe2000c10151e */
[-C--:B------:R-:W-:Y:S02]  /*87d0*/  LEA.HI.X.SX32 R57, R57, R64.reuse, 0x1, P0 ;  /* 0x0000004039397211 */ /* 0x080fe400000f0eff */
[-C--:B------:R-:W-:Y:S01]  /*87e0*/  LEA.HI.X.SX32 R59, R59, R64.reuse, 0x1, P1 ;  /* 0x000000403b3b7211 */ /* 0x080fe200008f0eff */
[----:B------:R-:W-:Y:S01]  /*87f0*/  STG.E.U16 desc[UR30][R50.64], R25 ;  /* 0x0000001932007986 */ /* 0x000fe2000c10151e */
[----:B---3--:R-:W-:Y:S01]  /*8800*/  PRMT R29, R14, 0x7632, R29 ;  /* 0x000076320e1d7816 */ /* 0x008fe2000000001d */
[----:B-1----:R-:W0:Y:S01]  /*8810*/  LDC.64 R6, c[0x0][0x3a0] ;  /* 0x0000e800ff067b82 */ /* 0x002e220000000a00 */
[-C--:B------:R-:W-:Y:S01]  /*8820*/  LEA.HI.X.SX32 R61, R61, R64.reuse, 0x1, P2 ;  /* 0x000000403d3d7211 */ /* 0x080fe200010f0eff */
[----:B------:R-:W-:Y:S01]  /*8830*/  STG.E.U16 desc[UR30][R52.64], R13 ;  /* 0x0000000d34007986 */ /* 0x000fe2000c10151e */
[----:B------:R-:W-:-:S02]  /*8840*/  LEA.HI.X.SX32 R63, R63, R64, 0x1, P3 ;  /* 0x000000403f3f7211 */ /* 0x000fc400018f0eff */
[----:B------:R-:W-:Y:S01]  /*8850*/  PRMT R31, R15, 0x7632, R31 ;  /* 0x000076320f1f7816 */ /* 0x000fe2000000001f */
[----:B------:R-:W-:Y:S01]  /*8860*/  STG.E.U16 desc[UR30][R54.64], R27 ;  /* 0x0000001b36007986 */ /* 0x000fe2000c10151e */
[----:B------:R-:W-:Y:S01]  /*8870*/  LOP3.LUT R4, R3, 0xf0, RZ, 0xc0, !PT ;  /* 0x000000f003047812 */ /* 0x000fe200078ec0ff */
[----:B------:R-:W-:Y:S01]  /*8880*/  IMAD.SHL.U32 R3, R2, 0x4, RZ ;  /* 0x0000000402037824 */ /* 0x000fe200078e00ff */
[----:B------:R-:W-:Y:S01]  /*8890*/  ISETP.GE.U32.AND P0, PT, R0, 0x40, PT ;  /* 0x000000400000780c */ /* 0x000fe20003f06070 */
[----:B------:R-:W-:Y:S01]  /*88a0*/  STG.E.U16 desc[UR30][R56.64], R14 ;  /* 0x0000000e38007986 */ /* 0x000fe2000c10151e */
[----:B------:R-:W-:-:S03]  /*88b0*/  IMAD.HI R0, R2, 0x4, RZ ;  /* 0x0000000402007827 */ /* 0x000fc600078e02ff */
[----:B------:R-:W-:Y:S04]  /*88c0*/  STG.E.U16 desc[UR30][R58.64], R29 ;  /* 0x0000001d3a007986 */ /* 0x000fe8000c10151e */
[----:B------:R-:W-:Y:S04]  /*88d0*/  STG.E.U16 desc[UR30][R60.64], R15 ;  /* 0x0000000f3c007986 */ /* 0x000fe8000c10151e */
[----:B------:R-:W-:Y:S01]  /*88e0*/  STG.E.U16 desc[UR30][R62.64], R31 ;  /* 0x0000001f3e007986 */ /* 0x000fe2000c10151e */
[----:B------:R-:W-:Y:S01]  /*88f0*/  BAR.SYNC.DEFER_BLOCKING 0x0 ;  /* 0x0000000000007b1d */ /* 0x000fe20000010000 */
[----:B0-----:R-:W-:-:S04]  /*8900*/  IADD3 R2, P1, P2, R3, UR6, R6 ;  /* 0x0000000603027c10 */ /* 0x001fc8000fa3e006 */
[----:B------:R-:W-:Y:S01]  /*8910*/  IADD3.X R3, PT, PT, R0, UR5, R7, P1, P2 ;  /* 0x0000000500037c10 */ /* 0x000fe20008fe4407 */
[----:B------:R-:W-:Y:S02]  /*8920*/  STSM.16.M88 [R65], R88 ;  /* 0x0000005841007844 */ /* 0x000fe40000000000 */
[----:B------:R-:W-:Y:S06]  /*8930*/  BAR.SYNC.DEFER_BLOCKING 0x0 ;  /* 0x0000000000007b1d */ /* 0x000fec0000010000 */
[----:B------:R-:W0:Y:S04]  /*8940*/  LDSM.16.M88 R5, [R4+UR11] ;  /* 0x0000000b0405783b */ /* 0x000e280008000000 */
[----:B0-----:R0:W-:Y:S01]  /*8950*/  @!P0 STG.E desc[UR30][R2.64], R5 ;  /* 0x0000000502008986 */ /* 0x0011e2000c10191e */
[----:B------:R-:W-:Y:S06]  /*8960*/  BAR.SYNC.DEFER_BLOCKING 0x0 ;  /* 0x0000000000007b1d */ /* 0x000fec0000010000 */
[----:B------:R-:W-:Y:S05]  /*8970*/  BRA.U UP1, `(.L_x_20) ;  /* 0x0000000101a07547 */ /* 0x000fea000b800000 */
[----:B------:R-:W1:Y:S01]  /*8980*/  S2UR UR5, SR_CgaCtaId ;  /* 0x00000000000579c3 */ /* 0x000e620000008800 */
[----:B------:R-:W-:Y:S01]  /*8990*/  NOP ;  /* 0x0000000000007918 */ /* 0x000fe20000000000 */
[----:B------:R-:W-:Y:S01]  /*89a0*/  UMOV UR4, 0x50 ;  /* 0x0000005000047882 */ /* 0x000fe20000000000 */
[----:B------:R-:W-:Y:S02]  /*89b0*/  IMAD.U32 R0, RZ, RZ, UR13 ;  /* 0x0000000dff007e24 */ /* 0x000fe4000f8e00ff */
[----:B0-----:R-:W-:Y:S02]  /*89c0*/  IMAD.MOV.U32 R3, RZ, RZ, 0xf ;  /* 0x0000000fff037424 */ /* 0x001fe400078e00ff */
[----:B------:R-:W-:Y:S01]  /*89d0*/  IMAD.MOV.U32 R7, RZ, RZ, 0x1 ;  /* 0x00000001ff077424 */ /* 0x000fe200078e00ff */
[----:B------:R-:W-:-:S04]  /*89e0*/  LOP3.LUT R0, R0, 0xffff, RZ, 0xc0, !PT ;  /* 0x0000ffff00007812 */ /* 0x000fc800078ec0ff */
[----:B------:R-:W-:-:S04]  /*89f0*/  SHF.R.U32.HI R0, RZ, 0x5, R0 ;  /* 0x00000005ff007819 */ /* 0x000fc80000011600 */
[----:B------:R-:W-:Y:S02]  /*8a00*/  IADD3 R2, PT, PT, R0, 0x10, RZ ;  /* 0x0000001000027810 */ /* 0x000fe40007ffe0ff */
[----:B------:R-:W-:Y:S01]  /*8a10*/  SHF.L.U32 R0, R3, R0, RZ ;  /* 0x0000000003007219 */ /* 0x000fe200000006ff */
[----:B-1----:R-:W-:Y:S01]  /*8a20*/  ULEA UR6, UR5, UR4, 0x18 ;  /* 0x0000000405067291 */ /* 0x002fe2000f8ec0ff */
[----:B------:R-:W-:-:S04]  /*8a30*/  SHF.L.U32 R3, R7, R2, RZ ;  /* 0x0000000207037219 */ /* 0x000fc800000006ff */
[----:B------:R-:W-:-:S04]  /*8a40*/  LOP3.LUT R0, R3, R0, RZ, 0xfc, !PT ;  /* 0x0000000003007212 */ /* 0x000fc800078efcff */
[----:B------:R-:W0:Y:S01]  /*8a50*/  LDS R5, [UR6] ;  /* 0x00000006ff057984 */ /* 0x000e220008000800 */
[C---:B------:R-:W-:Y:S02]  /*8a60*/  LOP3.LUT R2, R0.reuse, 0xffff, RZ, 0xc0, !PT ;  /* 0x0000ffff00027812 */ /* 0x040fe400078ec0ff */
[----:B0-----:R-:W-:-:S04]  /*8a70*/  LOP3.LUT R3, R0, 0xffff, R5, 0x80, !PT ;  /* 0x0000ffff00037812 */ /* 0x001fc800078e8005 */
[----:B------:R-:W-:-:S13]  /*8a80*/  ISETP.NE.AND P0, PT, R3, R2, PT ;  /* 0x000000020300720c */ /* 0x000fda0003f05270 */
[----:B------:R-:W-:Y:S05]  /*8a90*/  @P0 BRA `(.L_x_21) ;  /* 0x0000000000500947 */ /* 0x000fea0003800000 */
[----:B------:R-:W-:Y:S02]  /*8aa0*/  SHF.R.U32.HI R5, RZ, 0x10, R5 ;  /* 0x00000010ff057819 */ /* 0x000fe40000011605 */
[----:B------:R-:W-:-:S04]  /*8ab0*/  SHF.R.U32.HI R2, RZ, 0x10, R0 ;  /* 0x00000010ff027819 */ /* 0x000fc80000011600 */
[----:B------:R-:W-:-:S04]  /*8ac0*/  LOP3.LUT R5, R5, R2, RZ, 0xc0, !PT ;  /* 0x0000000205057212 */ /* 0x000fc800078ec0ff */
[----:B------:R-:W-:-:S13]  /*8ad0*/  ISETP.NE.AND P0, PT, R5, R2, PT ;  /* 0x000000020500720c */ /* 0x000fda0003f05270 */
[----:B------:R-:W-:Y:S05]  /*8ae0*/  @P0 BRA `(.L_x_22) ;  /* 0x0000000000300947 */ /* 0x000fea0003800000 */
[----:B------:R-:W-:Y:S01]  /*8af0*/  R2UR UR4, R0 ;  /* 0x00000000000472ca */ /* 0x000fe200000e0000 */
[----:B------:R-:W-:Y:S01]  /*8b00*/  VOTEU.ANY UR5, UPT, PT ;  /* 0x0000000000057886 */ /* 0x000fe200038e0100 */
[----:B------:R-:W0:Y:S01]  /*8b10*/  S2R R0, SR_LANEID ;  /* 0x0000000000007919 */ /* 0x000e220000000000 */
[----:B------:R-:W-:-:S10]  /*8b20*/  UFLO.U32 UR5, UR5 ;  /* 0x00000005000572bd */ /* 0x000fd400080e0000 */
[----:B------:R-:W-:-:S06]  /*8b30*/  ULOP3.LUT UR4, URZ, UR4, URZ, 0x33, !UPT ;  /* 0x00000004ff047292 */ /* 0x000fcc000f8e33ff */
[----:B------:R-:W-:-:S04]  /*8b40*/  IMAD.U32 R2, RZ, RZ, UR4 ;  /* 0x00000004ff027e24 */ /* 0x000fc8000f8e00ff */
[----:B------:R-:W1:Y:S02]  /*8b50*/  REDUX UR7, R2 ;  /* 0x00000000020773c4 */ /* 0x000e640000000000 */
[----:B------:R2:W-:Y:S01]  /*8b60*/  UTCATOMSWS.AND URZ, UR4 ;  /* 0x0000000400ff79e3 */ /* 0x0005e20008000000 */
[----:B0-----:R-:W-:Y:S01]  /*8b70*/  ISETP.EQ.U32.AND P0, PT, R0, UR5, PT ;  /* 0x0000000500007c0c */ /* 0x001fe2000bf02070 */
[----:B-1----:R-:W-:-:S12]  /*8b80*/  IMAD.U32 R0, RZ, RZ, UR7 ;  /* 0x00000007ff007e24 */ /* 0x002fd8000f8e00ff */
[----:B------:R2:W-:Y:S01]  /*8b90*/  @P0 ATOMS.AND RZ, [UR6], R0 ;  /* 0x00000000ffff098c */ /* 0x0005e2000a800006 */
[----:B------:R-:W-:Y:S05]  /*8ba0*/  BRA `(.L_x_20) ;  /* 0x0000000000147947 */ /* 0x000fea0003800000 */
.L_x_22:
[----:B------:R-:W-:-:S07]  /*8bb0*/  MOV R2, 0x8bd0 ;  /* 0x00008bd000027802 */ /* 0x000fce0000000f00 */
[----:B------:R-:W-:Y:S05]  /*8bc0*/  CALL.REL.NOINC `($__internal_0_$__cuda_sm10x_tcgen05_guardrail_trap_col_being_dealloced_not_returned_by_alloc) ;  /* 0x0000000000447944 */ /* 0x000fea0003c00000 */
[----:B------:R-:W-:Y:S05]  /*8bd0*/  BRA `(.L_x_20) ;  /* 0x0000000000087947 */ /* 0x000fea0003800000 */
.L_x_21:
[----:B------:R-:W-:-:S07]  /*8be0*/  MOV R2, 0x8c00 ;  /* 0x00008c0000027802 */ /* 0x000fce0000000f00 */
[----:B------:R-:W-:Y:S05]  /*8bf0*/  CALL.REL.NOINC `($__internal_2_$__cuda_sm10x_tcgen05_guardrail_trap_unallocated_columns_being_dealloced) ;  /* 0x0000000000507944 */ /* 0x000fea0003c00000 */
.L_x_20:
[----:B------:R-:W-:Y:S01]  /*8c00*/  NOP ;  /* 0x0000000000007918 */ /* 0x000fe20000000000 */
[----:B--2---:R-:W-:Y:S05]  /*8c10*/  EXIT ;  /* 0x000000000000794d */ /* 0x004fea0003800000 */
.L_x_8:
[----:B------:R-:W1:Y:S02]  /*8c20*/  SYNCS.PHASECHK.TRANS64.TRYWAIT P3, [UR11+0x4000], RZ ;  /* 0x004000ffff0075a7 */ /* 0x000e64000806110b */
[----:B-1----:R-:W-:Y:S05]  /*8c30*/  @!P3 BRA `(.L_x_8) ;  /* 0xfffffffc00f8b947 */ /* 0x002fea000383ffff */
[----:B------:R-:W-:Y:S05]  /*8c40*/  BRA `(.L_x_7) ;  /* 0xffffff9800c07947 */ /* 0x000fea000383ffff */
.L_x_14:
[----:B------:R-:W1:Y:S02]  /*8c50*/  SYNCS.PHASECHK.TRANS64.TRYWAIT P5, [UR11+0x8010], RZ ;  /* 0x008010ffff0075a7 */ /* 0x000e6400080a110b */
[----:B-1----:R-:W-:Y:S05]  /*8c60*/  @!P5 BRA `(.L_x_14) ;  /* 0xfffffffc00f8d947 */ /* 0x002fea000383ffff */
[----:B------:R-:W-:Y:S05]  /*8c70*/  BRA `(.L_x_23) ;  /* 0xffffffc400347947 */ /* 0x000fea000383ffff */
.L_x_15:
[----:B------:R-:W1:Y:S02]  /*8c80*/  SYNCS.PHASECHK.TRANS64.TRYWAIT P0, [UR14], R6 ;  /* 0x00000006ff0075a7 */ /* 0x000e64000800110e */
[----:B-1----:R-:W-:Y:S05]  /*8c90*/  @!P0 BRA `(.L_x_15) ;  /* 0xfffffffc00f88947 */ /* 0x002fea000383ffff */
[----:B------:R-:W-:Y:S05]  /*8ca0*/  BRA `(.L_x_24) ;  /* 0xffffffd800747947 */ /* 0x000fea000383ffff */
.L_x_19:
[----:B------:R-:W0:Y:S02]  /*8cb0*/  SYNCS.PHASECHK.TRANS64.TRYWAIT P2, [UR14], R4 ;  /* 0x00000004ff0075a7 */ /* 0x000e24000804110e */
[----:B0-----:R-:W-:Y:S05]  /*8cc0*/  @!P2 BRA `(.L_x_19) ;  /* 0xfffffffc00f8a947 */ /* 0x001fea000383ffff */
[----:B------:R-:W-:Y:S05]  /*8cd0*/  BRA `(.L_x_18) ;  /* 0xffffffe400a87947 */ /* 0x000fea000383ffff */
        .weak           $__internal_0_$__cuda_sm10x_tcgen05_guardrail_trap_col_being_dealloced_not_returned_by_alloc
        .type           $__internal_0_$__cuda_sm10x_tcgen05_guardrail_trap_col_being_dealloced_not_returned_by_alloc,@function
        .size           $__internal_0_$__cuda_sm10x_tcgen05_guardrail_trap_col_being_dealloced_not_returned_by_alloc,($__internal_1_$__cuda_sm10x_tcgen05_guardrail_trap_phase_invalid_during_alloc - $__internal_0_$__cuda_sm10x_tcgen05_guardrail_trap_col_being_dealloced_not_returned_by_alloc)
$__internal_0_$__cuda_sm10x_tcgen05_guardrail_trap_col_being_dealloced_not_returned_by_alloc:
[----:B------:R-:W-:Y:S05]  /*8ce0*/  BPT.TRAP 0x1 ;  /* 0x000000040000795c */ /* 0x000fea0000300000 */
[----:B------:R-:W-:-:S04]  /*8cf0*/  IMAD.MOV.U32 R3, RZ, RZ, 0x0 ;  /* 0x00000000ff037424 */ /* 0x000fc800078e00ff */
[----:B------:R-:W-:Y:S05]  /*8d00*/  RET.REL.NODEC R2 `(attn_fwd) ;  /* 0xffffff7002bc7950 */ /* 0x000fea0003c3ffff */
        .weak           $__internal_1_$__cuda_sm10x_tcgen05_guardrail_trap_phase_invalid_during_alloc
        .type           $__internal_1_$__cuda_sm10x_tcgen05_guardrail_trap_phase_invalid_during_alloc,@function
        .size           $__internal_1_$__cuda_sm10x_tcgen05_guardrail_trap_phase_invalid_during_alloc,($__internal_2_$__cuda_sm10x_tcgen05_guardrail_trap_unallocated_columns_being_dealloced - $__internal_1_$__cuda_sm10x_tcgen05_guardrail_trap_phase_invalid_during_alloc)
$__internal_1_$__cuda_sm10x_tcgen05_guardrail_trap_phase_invalid_during_alloc:
[----:B------:R-:W-:Y:S05]  /*8d10*/  BPT.TRAP 0x1 ;  /* 0x000000040000795c */ /* 0x000fea0000300000 */
[----:B------:R-:W-:-:S04]  /*8d20*/  IMAD.MOV.U32 R3, RZ, RZ, 0x0 ;  /* 0x00000000ff037424 */ /* 0x000fc800078e00ff */
[----:B------:R-:W-:Y:S05]  /*8d30*/  RET.REL.NODEC R2 `(attn_fwd) ;  /* 0xffffff7002b07950 */ /* 0x000fea0003c3ffff */
        .weak           $__internal_2_$__cuda_sm10x_tcgen05_guardrail_trap_unallocated_columns_being_dealloced
        .type           $__internal_2_$__cuda_sm10x_tcgen05_guardrail_trap_unallocated_columns_being_dealloced,@function
        .size           $__internal_2_$__cuda_sm10x_tcgen05_guardrail_trap_unallocated_columns_being_dealloced,(.L_x_28 - $__internal_2_$__cuda_sm10x_tcgen05_guardrail_trap_unallocated_columns_being_dealloced)
$__internal_2_$__cuda_sm10x_tcgen05_guardrail_trap_unallocated_columns_being_dealloced:
[----:B------:R-:W-:Y:S05]  /*8d40*/  BPT.TRAP 0x1 ;  /* 0x000000040000795c */ /* 0x000fea0000300000 */
[----:B------:R-:W-:-:S04]  /*8d50*/  IMAD.MOV.U32 R3, RZ, RZ, 0x0 ;  /* 0x00000000ff037424 */ /* 0x000fc800078e00ff */
[----:B------:R-:W-:Y:S05]  /*8d60*/  RET.REL.NODEC R2 `(attn_fwd) ;  /* 0xffffff7002a47950 */ /* 0x000fea0003c3ffff */
.L_x_25:
[----:B------:R-:W-:-:S00]  /*8d70*/  BRA `(.L_x_25) ;  /* 0xfffffffc00fc7947 */ /* 0x000fc0000383ffff */
[----:B------:R-:W-:-:S00]  /*8d80*/  NOP ;  /* 0x0000000000007918 */ /* 0x000fc00000000000 */
[----:B------:R-:W-:-:S00]  /*8d90*/  NOP ;  /* 0x0000000000007918 */ /* 0x000fc00000000000 */
[----:B------:R-:W-:-:S00]  /*8da0*/  NOP ;  /* 0x0000000000007918 */ /* 0x000fc00000000000 */
[----:B------:R-:W-:-:S00]  /*8db0*/  NOP ;  /* 0x0000000000007918 */ /* 0x000fc00000000000 */
[----:B------:R-:W-:-:S00]  /*8dc0*/  NOP ;  /* 0x0000000000007918 */ /* 0x000fc00000000000 */
[----:B------:R-:W-:-:S00]  /*8dd0*/  NOP ;  /* 0x0000000000007918 */ /* 0x000fc00000000000 */
[----:B------:R-:W-:-:S00]  /*8de0*/  NOP ;  /* 0x0000000000007918 */ /* 0x000fc00000000000 */
[----:B------:R-:W-:-:S00]  /*8df0*/  NOP ;  /* 0x0000000000007918 */ /* 0x000fc00000000000 */
.L_x_28:


//--------------------- .nv.global.init           --------------------------
	.section	.nv.global.init,"aw",@progbits
.nv.global.init:
	.type		_$_str,@object
	.size		_$_str,(.L_3 - _$_str)
_$_str:
        /*0000*/ 	.byte	0x5f, 0x5f, 0x43, 0x55, 0x44, 0x41, 0x5f, 0x46, 0x54, 0x5a, 0x00
.L_3:


//--------------------- .nv.shared.attn_fwd       --------------------------
	.section	.nv.shared.attn_fwd,"aw",@nobits
	.sectionflags	@""
	.align	16
	.zero		1024


//--------------------- .nv.shared.reserved.0     --------------------------
	.section	.nv.shared.reserved.0,"aw",@nobits
	.align	8
	.weak		__nv_reservedSMEM_offset_0_alias
	.size		__nv_reservedSMEM_offset_0_alias, 0, 64
	.other		__nv_reservedSMEM_offset_0_alias,@"STO_CUDA_RESERVED_SHARED STV_DEFAULT"
__nv_reservedSMEM_offset_0_alias:
	.zero		0
.nv.shared.reserved.0:
	.zero		64
	.weak		__nv_reservedSMEM_allocation_phase
	.type		__nv_reservedSMEM_allocation_phase,@object
	.size		__nv_reservedSMEM_allocation_phase,(.L_0 - __nv_reservedSMEM_allocation_phase)
__nv_reservedSMEM_allocation_phase:
	.zero		1
.L_0:
	.zero		7
	.weak		__nv_reservedSMEM_devtool_atexit_pc
	.type		__nv_reservedSMEM_devtool_atexit_pc,@object
	.size		__nv_reservedSMEM_devtool_atexit_pc,(__nv_reservedSMEM_allocation_mask - __nv_reservedSMEM_devtool_atexit_pc)
__nv_reservedSMEM_devtool_atexit_pc:
	.zero		8
	.weak		__nv_reservedSMEM_allocation_mask
	.type		__nv_reservedSMEM_allocation_mask,@object
	.size		__nv_reservedSMEM_allocation_mask,(.L_2 - __nv_reservedSMEM_allocation_mask)
__nv_reservedSMEM_allocation_mask:
	.zero		4
.L_2:


//--------------------- .nv.constant0.attn_fwd    --------------------------
	.section	.nv.constant0.attn_fwd,"a",@progbits
	.sectionflags	@""
	.align	4
.nv.constant0.attn_fwd:
	.zero		1032


//--------------------- SYMBOLS --------------------------

	.type		.nv.reservedSmem.offset0,@object
	.size		.nv.reservedSmem.offset0,0x4
	.type		.nv.reservedSmem.cap,@object
	.size		.nv.reservedSmem.cap,0x4
